// auto-generated by cutlass_sweep.gemm — config: {"arch": "sm_100", "cluster_m": 2, "cluster_n": 2, "dtype": "bf16", "stages": 4, "tile_k": 32, "tile_m": 256, "tile_n": 128}
#include "cutlass/cutlass.h"
#include "cutlass/gemm/collective/collective_builder.hpp"
#include "cutlass/gemm/device/gemm_universal_adapter.h"
#include "cutlass/gemm/kernel/gemm_universal.hpp"
#include "cutlass/epilogue/collective/collective_builder.hpp"

using ElemA = cutlass::bfloat16_t;
using ElemB = cutlass::bfloat16_t;
using ElemCD = cutlass::bfloat16_t;
using Acc  = float;
using TileShape    = cute::Shape<cute::_256, cute::_128, cute::_32>;
using ClusterShape = cute::Shape<cute::_2, cute::_2, cute::_1>;

using CollectiveEpilogue = typename cutlass::epilogue::collective::CollectiveBuilder<
    cutlass::arch::Sm100, cutlass::arch::OpClassTensorOp,
    TileShape, ClusterShape,
    cutlass::epilogue::collective::EpilogueTileAuto,
    Acc, Acc,
    ElemCD, cutlass::layout::RowMajor, 128 / cutlass::sizeof_bits<ElemCD>::value,
    ElemCD, cutlass::layout::RowMajor, 128 / cutlass::sizeof_bits<ElemCD>::value,
    cutlass::epilogue::collective::EpilogueScheduleAuto
  >::CollectiveOp;

using CollectiveMainloop = typename cutlass::gemm::collective::CollectiveBuilder<
    cutlass::arch::Sm100, cutlass::arch::OpClassTensorOp,
    ElemA, cutlass::layout::RowMajor, 128 / cutlass::sizeof_bits<ElemA>::value,
    ElemB, cutlass::layout::ColumnMajor, 128 / cutlass::sizeof_bits<ElemB>::value,
    Acc,
    TileShape, ClusterShape,
    cutlass::gemm::collective::StageCount<4>,
    cutlass::gemm::collective::KernelScheduleAuto
  >::CollectiveOp;

using GemmKernel = cutlass::gemm::kernel::GemmUniversal<
    cute::Shape<int,int,int,int>,
    CollectiveMainloop,
    CollectiveEpilogue
>;
using Gemm = cutlass::gemm::device::GemmUniversalAdapter<GemmKernel>;

// Force the device kernel symbol into the cubin without needing a host main.
auto* _anchor = &cutlass::device_kernel<GemmKernel>;


// ===== COMPILED SASS (sm_100a) =====

	.target	sm_100a

	.elftype	@"ET_EXEC"


//--------------------- .note.nv.tkinfo           --------------------------
	.section	.note.nv.tkinfo,"",@"SHT_NOTE"
	.sectionflags	@"SHF_NOTE_NV_TKINFO"
	.tkinfo
        /*0018*/ 	.word	0x00000002
        /*0030*/ 	.string	""
        /*0030*/ 	.string	"ptxas"
        /*0030*/ 	.string	"Cuda compilation tools, release 13.0, V13.0.88"
        /*0030*/ 	.string	"Build cuda_13.0.r13.0/compiler.36424714_0"
        /*0030*/ 	.string	"-arch sm_100a -m 64 "



//--------------------- .note.nv.cuinfo           --------------------------
	.section	.note.nv.cuinfo,"",@"SHT_NOTE"
	.sectionflags	@"SHF_NOTE_NV_CUINFO"
        /*0018*/ 	.short	0x0002
        /*001a*/ 	.short	0x0064
        /*001c*/ 	.short	0x0082
	.zero		2


//--------------------- .nv.info                  --------------------------
	.section	.nv.info,"",@"SHT_CUDA_INFO"
	.align	4


	//----- nvinfo : EIATTR_REGCOUNT
	.align		4
        /*0000*/ 	.byte	0x04, 0x2f
        /*0002*/ 	.short	(.L_19 - .L_18)
	.align		4
.L_18:
        /*0004*/ 	.word	index@(_ZN7cutlass13device_kernelINS_4gemm6kernel13GemmUniversalIN4cute5tupleIJiiiiEEENS1_10collective13CollectiveMmaINS1_35MainloopSm100TmaUmmaWarpSpecializedILi4ELi2ELi4ENS5_IJNS4_1CILi2EEESB_NSA_ILi1EEEEEEEENS5_IJNSA_ILi256EEENSA_ILi128EEENSA_ILi32EEEEEENS_10bfloat16_tENS5_IJlSC_lEEESJ_SK_NS4_8TiledMMAINS4_8MMA_AtomIJNS4_26SM100_MMA_F16BF16_2x1SM_SSISJ_SJ_fLi256ELi128ELNS4_4UMMA5MajorE0ELSP_0ELNSO_7ScaleInE0ELSQ_0EEEEEENS4_6LayoutINS5_IJSC_SC_SC_EEENS5_IJNSA_ILi0EEESV_SV_EEEEENS5_IJNS4_10UnderscoreESY_SY_EEEEENS4_28SM100_TMA_2SM_LOAD_MULTICASTENS4_14ComposedLayoutINS4_7SwizzleILi2ELi4ELi3EEENS4_18smem_ptr_flag_bitsILi16EEENST_INS5_IJNSA_ILi8EEESH_EEENS5_IJSH_SC_EEEEEEEvNS4_8identityENS4_18SM100_TMA_2SM_LOADES1B_vS1C_EENS_8epilogue10collective18CollectiveEpilogueINS1F_23Sm100TmaWarpSpecializedILi4ELi2ELi32ELb1ELb0EEEJNS5_IJSG_SG_SH_EEENS5_IJNST_ISG_SC_EENST_ISH_SC_EEEEESJ_SK_SJ_SK_NS1F_6fusion15FusionCallbacksIS1J_NS1O_17LinearCombinationISJ_fSJ_fLNS_15FloatRoundStyleE2EEES1K_S1N_JEEENS4_5SM1004TMEM4LOAD26SM100_TMEM_LOAD_32dp32b32xENS4_13SM90_TMA_LOADES1B_NS4_39AutoVectorizingCopyWithAssumedAlignmentILi128EEENS4_14SM90_TMA_STOREES1B_S20_S20_EEEvvEEEEvNT_6ParamsE)
        /*0008*/ 	.word	0x00000076


	//----- nvinfo : EIATTR_FRAME_SIZE
	.align		4
.L_19:
        /*000c*/ 	.byte	0x04, 0x11
        /*000e*/ 	.short	(.L_21 - .L_20)
	.align		4
.L_20:
        /*0010*/ 	.word	index@($__internal_2_$__cuda_sm10x_tcgen05_guardrail_trap_unallocated_columns_being_dealloced)
        /*0014*/ 	.word	0x00000000


	//----- nvinfo : EIATTR_FRAME_SIZE
	.align		4
.L_21:
        /*0018*/ 	.byte	0x04, 0x11
        /*001a*/ 	.short	(.L_23 - .L_22)
	.align		4
.L_22:
        /*001c*/ 	.word	index@($__internal_1_$__cuda_sm10x_tcgen05_guardrail_trap_phase_invalid_during_alloc)
        /*0020*/ 	.word	0x00000000


	//----- nvinfo : EIATTR_FRAME_SIZE
	.align		4
.L_23:
        /*0024*/ 	.byte	0x04, 0x11
        /*0026*/ 	.short	(.L_25 - .L_24)
	.align		4
.L_24:
        /*0028*/ 	.word	index@($__internal_0_$__cuda_sm10x_tcgen05_guardrail_trap_col_being_dealloced_not_returned_by_alloc)
        /*002c*/ 	.word	0x00000000


	//----- nvinfo : EIATTR_FRAME_SIZE
	.align		4
.L_25:
        /*0030*/ 	.byte	0x04, 0x11
        /*0032*/ 	.short	(.L_27 - .L_26)
	.align		4
.L_26:
        /*0034*/ 	.word	index@(_ZN7cutlass13device_kernelINS_4gemm6kernel13GemmUniversalIN4cute5tupleIJiiiiEEENS1_10collective13CollectiveMmaINS1_35MainloopSm100TmaUmmaWarpSpecializedILi4ELi2ELi4ENS5_IJNS4_1CILi2EEESB_NSA_ILi1EEEEEEEENS5_IJNSA_ILi256EEENSA_ILi128EEENSA_ILi32EEEEEENS_10bfloat16_tENS5_IJlSC_lEEESJ_SK_NS4_8TiledMMAINS4_8MMA_AtomIJNS4_26SM100_MMA_F16BF16_2x1SM_SSISJ_SJ_fLi256ELi128ELNS4_4UMMA5MajorE0ELSP_0ELNSO_7ScaleInE0ELSQ_0EEEEEENS4_6LayoutINS5_IJSC_SC_SC_EEENS5_IJNSA_ILi0EEESV_SV_EEEEENS5_IJNS4_10UnderscoreESY_SY_EEEEENS4_28SM100_TMA_2SM_LOAD_MULTICASTENS4_14ComposedLayoutINS4_7SwizzleILi2ELi4ELi3EEENS4_18smem_ptr_flag_bitsILi16EEENST_INS5_IJNSA_ILi8EEESH_EEENS5_IJSH_SC_EEEEEEEvNS4_8identityENS4_18SM100_TMA_2SM_LOADES1B_vS1C_EENS_8epilogue10collective18CollectiveEpilogueINS1F_23Sm100TmaWarpSpecializedILi4ELi2ELi32ELb1ELb0EEEJNS5_IJSG_SG_SH_EEENS5_IJNST_ISG_SC_EENST_ISH_SC_EEEEESJ_SK_SJ_SK_NS1F_6fusion15FusionCallbacksIS1J_NS1O_17LinearCombinationISJ_fSJ_fLNS_15FloatRoundStyleE2EEES1K_S1N_JEEENS4_5SM1004TMEM4LOAD26SM100_TMEM_LOAD_32dp32b32xENS4_13SM90_TMA_LOADES1B_NS4_39AutoVectorizingCopyWithAssumedAlignmentILi128EEENS4_14SM90_TMA_STOREES1B_S20_S20_EEEvvEEEEvNT_6ParamsE)
        /*0038*/ 	.word	0x00000000


	//----- nvinfo : EIATTR_MIN_STACK_SIZE
	.align		4
.L_27:
        /*003c*/ 	.byte	0x04, 0x12
        /*003e*/ 	.short	(.L_29 - .L_28)
	.align		4
.L_28:
        /*0040*/ 	.word	index@(_ZN7cutlass13device_kernelINS_4gemm6kernel13GemmUniversalIN4cute5tupleIJiiiiEEENS1_10collective13CollectiveMmaINS1_35MainloopSm100TmaUmmaWarpSpecializedILi4ELi2ELi4ENS5_IJNS4_1CILi2EEESB_NSA_ILi1EEEEEEEENS5_IJNSA_ILi256EEENSA_ILi128EEENSA_ILi32EEEEEENS_10bfloat16_tENS5_IJlSC_lEEESJ_SK_NS4_8TiledMMAINS4_8MMA_AtomIJNS4_26SM100_MMA_F16BF16_2x1SM_SSISJ_SJ_fLi256ELi128ELNS4_4UMMA5MajorE0ELSP_0ELNSO_7ScaleInE0ELSQ_0EEEEEENS4_6LayoutINS5_IJSC_SC_SC_EEENS5_IJNSA_ILi0EEESV_SV_EEEEENS5_IJNS4_10UnderscoreESY_SY_EEEEENS4_28SM100_TMA_2SM_LOAD_MULTICASTENS4_14ComposedLayoutINS4_7SwizzleILi2ELi4ELi3EEENS4_18smem_ptr_flag_bitsILi16EEENST_INS5_IJNSA_ILi8EEESH_EEENS5_IJSH_SC_EEEEEEEvNS4_8identityENS4_18SM100_TMA_2SM_LOADES1B_vS1C_EENS_8epilogue10collective18CollectiveEpilogueINS1F_23Sm100TmaWarpSpecializedILi4ELi2ELi32ELb1ELb0EEEJNS5_IJSG_SG_SH_EEENS5_IJNST_ISG_SC_EENST_ISH_SC_EEEEESJ_SK_SJ_SK_NS1F_6fusion15FusionCallbacksIS1J_NS1O_17LinearCombinationISJ_fSJ_fLNS_15FloatRoundStyleE2EEES1K_S1N_JEEENS4_5SM1004TMEM4LOAD26SM100_TMEM_LOAD_32dp32b32xENS4_13SM90_TMA_LOADES1B_NS4_39AutoVectorizingCopyWithAssumedAlignmentILi128EEENS4_14SM90_TMA_STOREES1B_S20_S20_EEEvvEEEEvNT_6ParamsE)
        /*0044*/ 	.word	0x00000000
.L_29:


//--------------------- .nv.compat                --------------------------
	.section	.nv.compat,"",@"SHT_CUDA_COMPAT_INFO"
	.align	4
        /*0000*/ 	.byte	0x02, 0x09, 0x01, 0x00, 0x02, 0x02, 0x02, 0x00, 0x02, 0x05, 0x05, 0x00, 0x03, 0x07, 0x01, 0x01
        /*0010*/ 	.byte	0x02, 0x03, 0x01, 0x00, 0x02, 0x06, 0x01, 0x00, 0x04, 0x0b, 0x08, 0x00, 0x09, 0x00, 0x00, 0x00
        /*0020*/ 	.byte	0x00, 0x00, 0x00, 0x00


//--------------------- .nv.info._ZN7cutlass13device_kernelINS_4gemm6kernel13GemmUniversalIN4cute5tupleIJiiiiEEENS1_10collective13CollectiveMmaINS1_35MainloopSm100TmaUmmaWarpSpecializedILi4ELi2ELi4ENS5_IJNS4_1CILi2EEESB_NSA_ILi1EEEEEEEENS5_IJNSA_ILi256EEENSA_ILi128EEENSA_ILi32EEEEEENS_10bfloat16_tENS5_IJlSC_lEEESJ_SK_NS4_8TiledMMAINS4_8MMA_AtomIJNS4_26SM100_MMA_F16BF16_2x1SM_SSISJ_SJ_fLi256ELi128ELNS4_4UMMA5MajorE0ELSP_0ELNSO_7ScaleInE0ELSQ_0EEEEEENS4_6LayoutINS5_IJSC_SC_SC_EEENS5_IJNSA_ILi0EEESV_SV_EEEEENS5_IJNS4_10UnderscoreESY_SY_EEEEENS4_28SM100_TMA_2SM_LOAD_MULTICASTENS4_14ComposedLayoutINS4_7SwizzleILi2ELi4ELi3EEENS4_18smem_ptr_flag_bitsILi16EEENST_INS5_IJNSA_ILi8EEESH_EEENS5_IJSH_SC_EEEEEEEvNS4_8identityENS4_18SM100_TMA_2SM_LOADES1B_vS1C_EENS_8epilogue10collective18CollectiveEpilogueINS1F_23Sm100TmaWarpSpecializedILi4ELi2ELi32ELb1ELb0EEEJNS5_IJSG_SG_SH_EEENS5_IJNST_ISG_SC_EENST_ISH_SC_EEEEESJ_SK_SJ_SK_NS1F_6fusion15FusionCallbacksIS1J_NS1O_17LinearCombinationISJ_fSJ_fLNS_15FloatRoundStyleE2EEES1K_S1N_JEEENS4_5SM1004TMEM4LOAD26SM100_TMEM_LOAD_32dp32b32xENS4_13SM90_TMA_LOADES1B_NS4_39AutoVectorizingCopyWithAssumedAlignmentILi128EEENS4_14SM90_TMA_STOREES1B_S20_S20_EEEvvEEEEvNT_6ParamsE --------------------------
	.section	.nv.info._ZN7cutlass13device_kernelINS_4gemm6kernel13GemmUniversalIN4cute5tupleIJiiiiEEENS1_10collective13CollectiveMmaINS1_35MainloopSm100TmaUmmaWarpSpecializedILi4ELi2ELi4ENS5_IJNS4_1CILi2EEESB_NSA_ILi1EEEEEEEENS5_IJNSA_ILi256EEENSA_ILi128EEENSA_ILi32EEEEEENS_10bfloat16_tENS5_IJlSC_lEEESJ_SK_NS4_8TiledMMAINS4_8MMA_AtomIJNS4_26SM100_MMA_F16BF16_2x1SM_SSISJ_SJ_fLi256ELi128ELNS4_4UMMA5MajorE0ELSP_0ELNSO_7ScaleInE0ELSQ_0EEEEEENS4_6LayoutINS5_IJSC_SC_SC_EEENS5_IJNSA_ILi0EEESV_SV_EEEEENS5_IJNS4_10UnderscoreESY_SY_EEEEENS4_28SM100_TMA_2SM_LOAD_MULTICASTENS4_14ComposedLayoutINS4_7SwizzleILi2ELi4ELi3EEENS4_18smem_ptr_flag_bitsILi16EEENST_INS5_IJNSA_ILi8EEESH_EEENS5_IJSH_SC_EEEEEEEvNS4_8identityENS4_18SM100_TMA_2SM_LOADES1B_vS1C_EENS_8epilogue10collective18CollectiveEpilogueINS1F_23Sm100TmaWarpSpecializedILi4ELi2ELi32ELb1ELb0EEEJNS5_IJSG_SG_SH_EEENS5_IJNST_ISG_SC_EENST_ISH_SC_EEEEESJ_SK_SJ_SK_NS1F_6fusion15FusionCallbacksIS1J_NS1O_17LinearCombinationISJ_fSJ_fLNS_15FloatRoundStyleE2EEES1K_S1N_JEEENS4_5SM1004TMEM4LOAD26SM100_TMEM_LOAD_32dp32b32xENS4_13SM90_TMA_LOADES1B_NS4_39AutoVectorizingCopyWithAssumedAlignmentILi128EEENS4_14SM90_TMA_STOREES1B_S20_S20_EEEvvEEEEvNT_6ParamsE,"",@"SHT_CUDA_INFO"
	.sectionflags	@""
	.align	4


	//----- nvinfo : EIATTR_CUDA_API_VERSION
	.align		4
        /*0000*/ 	.byte	0x04, 0x37
        /*0002*/ 	.short	(.L_31 - .L_30)
.L_30:
        /*0004*/ 	.word	0x00000082


	//----- nvinfo : EIATTR_KPARAM_INFO
	.align		4
.L_31:
        /*0008*/ 	.byte	0x04, 0x17
        /*000a*/ 	.short	(.L_33 - .L_32)
.L_32:
        /*000c*/ 	.word	0x00000000
        /*0010*/ 	.short	0x0000
        /*0012*/ 	.short	0x0000
        /*0014*/ 	.byte	0x00, 0xf0, 0x01, 0x20


	//----- nvinfo : EIATTR_AT_ENTRY_FRAGMENTS
	.align		4
.L_33:
        /*0018*/ 	.byte	0x04, 0x4f
        /*001a*/ 	.short	(.L_35 - .L_34)


	//   ....[0]....
.L_34:
        /*001c*/ 	.word	0x00000007


	//----- nvinfo : EIATTR_RESERVED_SMEM_USED
	.align		4
.L_35:
        /*0020*/ 	.byte	0x01, 0x41
	.zero		2


	//----- nvinfo : EIATTR_SPARSE_MMA_MASK
	.align		4
        /*0024*/ 	.byte	0x03, 0x50
        /*0026*/ 	.short	0x0000


	//----- nvinfo : EIATTR_TCGEN05_2CTA_USED
	.align		4
        /*0028*/ 	.byte	0x01, 0x52
	.zero		2


	//----- nvinfo : EIATTR_MAXREG_COUNT
	.align		4
        /*002c*/ 	.byte	0x03, 0x1b
        /*002e*/ 	.short	0x00ff


	//----- nvinfo : EIATTR_NUM_BARRIERS
	.align		4
        /*0030*/ 	.byte	0x02, 0x4c
        /*0032*/ 	.byte	0x07
	.zero		1


	//----- nvinfo : EIATTR_EXTERNS
	.align		4
        /*0034*/ 	.byte	0x04, 0x0f
        /*0036*/ 	.short	(.L_37 - .L_36)


	//   ....[0]....
	.align		4
.L_36:
        /*0038*/ 	.word	index@(__assertfail)


	//----- nvinfo : EIATTR_MERCURY_ISA_VERSION
	.align		4
.L_37:
        /*003c*/ 	.byte	0x03, 0x5f
        /*003e*/ 	.short	0x0101


	//----- nvinfo : EIATTR_INT_WARP_WIDE_INSTR_OFFSETS
	.align		4
        /*0040*/ 	.byte	0x04, 0x31
        /*0042*/ 	.short	(.L_39 - .L_38)


	//   ....[0]....
.L_38:
        /*0044*/ 	.word	0x00000de0


	//   ....[1]....
        /*0048*/ 	.word	0x00000e90


	//   ....[2]....
        /*004c*/ 	.word	0x000042d0


	//   ....[3]....
        /*0050*/ 	.word	0x000042f0


	//   ....[4]....
        /*0054*/ 	.word	0x00004320


	//   ....[5]....
        /*0058*/ 	.word	0x00004ea0


	//   ....[6]....
        /*005c*/ 	.word	0x00004f10


	//   ....[7]....
        /*0060*/ 	.word	0x00004fe0


	//   ....[8]....
        /*0064*/ 	.word	0x00005060


	//   ....[9]....
        /*0068*/ 	.word	0x00005150


	//   ....[10]....
        /*006c*/ 	.word	0x000051d0


	//   ....[11]....
        /*0070*/ 	.word	0x000052b0


	//   ....[12]....
        /*0074*/ 	.word	0x00005360


	//----- nvinfo : EIATTR_COOP_GROUP_MASK_REGIDS
	.align		4
.L_39:
        /*0078*/ 	.byte	0x04, 0x29
        /*007a*/ 	.short	(.L_41 - .L_40)


	//   ....[0]....
.L_40:
        /*007c*/ 	.word	0xffffffff


	//   ....[1]....
        /*0080*/ 	.word	0xffffffff


	//   ....[2]....
        /*0084*/ 	.word	0xffffffff


	//   ....[3]....
        /*0088*/ 	.word	0xffffffff


	//   ....[4]....
        /*008c*/ 	.word	0xffffffff


	//   ....[5]....
        /*0090*/ 	.word	0xffffffff


	//   ....[6]....
        /*0094*/ 	.word	0xffffffff


	//   ....[7]....
        /*0098*/ 	.word	0xffffffff


	//   ....[8]....
        /*009c*/ 	.word	0xffffffff


	//   ....[9]....
        /*00a0*/ 	.word	0xffffffff


	//   ....[10]....
        /*00a4*/ 	.word	0xffffffff


	//   ....[11]....
        /*00a8*/ 	.word	0xffffffff


	//   ....[12]....
        /*00ac*/ 	.word	0xffffffff


	//   ....[13]....
        /*00b0*/ 	.word	0xffffffff


	//----- nvinfo : EIATTR_COOP_GROUP_INSTR_OFFSETS
	.align		4
.L_41:
        /*00b4*/ 	.byte	0x04, 0x28
        /*00b6*/ 	.short	(.L_43 - .L_42)


	//   ....[0]....
.L_42:
        /*00b8*/ 	.word	0x000000b0


	//   ....[1]....
        /*00bc*/ 	.word	0x00000520


	//   ....[2]....
        /*00c0*/ 	.word	0x000006f0


	//   ....[3]....
        /*00c4*/ 	.word	0x00000890


	//   ....[4]....
        /*00c8*/ 	.word	0x00000990


	//   ....[5]....
        /*00cc*/ 	.word	0x00000b00


	//   ....[6]....
        /*00d0*/ 	.word	0x00000ca0


	//   ....[7]....
        /*00d4*/ 	.word	0x00000f00


	//   ....[8]....
        /*00d8*/ 	.word	0x000022a0


	//   ....[9]....
        /*00dc*/ 	.word	0x00003190


	//   ....[10]....
        /*00e0*/ 	.word	0x00003660


	//   ....[11]....
        /*00e4*/ 	.word	0x00003690


	//   ....[12]....
        /*00e8*/ 	.word	0x000041d0


	//   ....[13]....
        /*00ec*/ 	.word	0x000043e0


	//----- nvinfo : EIATTR_VRC_CTA_INIT_COUNT
	.align		4
.L_43:
        /*00f0*/ 	.byte	0x02, 0x4a
        /*00f2*/ 	.byte	0x80
	.zero		1


	//----- nvinfo : EIATTR_SYSCALL_OFFSETS
	.align		4
        /*00f4*/ 	.byte	0x04, 0x46
        /*00f6*/ 	.short	(.L_45 - .L_44)


	//   ....[0]....
.L_44:
        /*00f8*/ 	.word	0x00005fc0


	//   ....[1]....
        /*00fc*/ 	.word	0x000060b0


	//   ....[2]....
        /*0100*/ 	.word	0x00006850


	//   ....[3]....
        /*0104*/ 	.word	0x000074d0


	//   ....[4]....
        /*0108*/ 	.word	0x00008130


	//   ....[5]....
        /*010c*/ 	.word	0x00008d80


	//----- nvinfo : EIATTR_MBARRIER_INSTR_OFFSETS
	.align		4
.L_45:
        /*0110*/ 	.byte	0x04, 0x39
        /*0112*/ 	.short	(.L_47 - .L_46)


	//   ....[0]....
.L_46:
        /*0114*/ 	.word	0x00000660
        /*0118*/ 	.word	0x000000ff
        /*011c*/ 	.word	0x00000000
        /*0120*/ 	.short	0x0100
        /*0122*/ 	.byte	0x04
	.zero		1


	//   ....[1]....
        /*0124*/ 	.word	0x00000670
        /*0128*/ 	.word	0x000000ff
        /*012c*/ 	.word	0x00000020
        /*0130*/ 	.short	0x0100
        /*0132*/ 	.byte	0x04
	.zero		1


	//   ....[2]....
        /*0134*/ 	.word	0x00000680
        /*0138*/ 	.word	0x000000ff
        /*013c*/ 	.word	0x00000008
        /*0140*/ 	.short	0x0100
        /*0142*/ 	.byte	0x04
	.zero		1


	//   ....[3]....
        /*0144*/ 	.word	0x00000690
        /*0148*/ 	.word	0x000000ff
        /*014c*/ 	.word	0x00000028
        /*0150*/ 	.short	0x0100
        /*0152*/ 	.byte	0x04
	.zero		1


	//   ....[4]....
        /*0154*/ 	.word	0x000006a0
        /*0158*/ 	.word	0x000000ff
        /*015c*/ 	.word	0x00000010
        /*0160*/ 	.short	0x0100
        /*0162*/ 	.byte	0x04
	.zero		1


	//   ....[5]....
        /*0164*/ 	.word	0x000006b0
        /*0168*/ 	.word	0x000000ff
        /*016c*/ 	.word	0x00000030
        /*0170*/ 	.short	0x0100
        /*0172*/ 	.byte	0x04
	.zero		1


	//   ....[6]....
        /*0174*/ 	.word	0x000006c0
        /*0178*/ 	.word	0x000000ff
        /*017c*/ 	.word	0x00000018
        /*0180*/ 	.short	0x0100
        /*0182*/ 	.byte	0x04
	.zero		1


	//   ....[7]....
        /*0184*/ 	.word	0x000006d0
        /*0188*/ 	.word	0x000000ff
        /*018c*/ 	.word	0x00000038
        /*0190*/ 	.short	0x0100
        /*0192*/ 	.byte	0x04
	.zero		1


	//   ....[8]....
        /*0194*/ 	.word	0x00000800
        /*0198*/ 	.word	0x000000ff
        /*019c*/ 	.word	0x00000040
        /*01a0*/ 	.short	0x0100
        /*01a2*/ 	.byte	0x04
	.zero		1


	//   ....[9]....
        /*01a4*/ 	.word	0x00000810
        /*01a8*/ 	.word	0x000000ff
        /*01ac*/ 	.word	0x00000060
        /*01b0*/ 	.short	0x0100
        /*01b2*/ 	.byte	0x04
	.zero		1


	//   ....[10]....
        /*01b4*/ 	.word	0x00000820
        /*01b8*/ 	.word	0x000000ff
        /*01bc*/ 	.word	0x00000048
        /*01c0*/ 	.short	0x0100
        /*01c2*/ 	.byte	0x04
	.zero		1


	//   ....[11]....
        /*01c4*/ 	.word	0x00000830
        /*01c8*/ 	.word	0x000000ff
        /*01cc*/ 	.word	0x00000068
        /*01d0*/ 	.short	0x0100
        /*01d2*/ 	.byte	0x04
	.zero		1


	//   ....[12]....
        /*01d4*/ 	.word	0x00000840
        /*01d8*/ 	.word	0x000000ff
        /*01dc*/ 	.word	0x00000050
        /*01e0*/ 	.short	0x0100
        /*01e2*/ 	.byte	0x04
	.zero		1


	//   ....[13]....
        /*01e4*/ 	.word	0x00000850
        /*01e8*/ 	.word	0x000000ff
        /*01ec*/ 	.word	0x00000070
        /*01f0*/ 	.short	0x0100
        /*01f2*/ 	.byte	0x04
	.zero		1


	//   ....[14]....
        /*01f4*/ 	.word	0x00000860
        /*01f8*/ 	.word	0x000000ff
        /*01fc*/ 	.word	0x00000058
        /*0200*/ 	.short	0x0100
        /*0202*/ 	.byte	0x04
	.zero		1


	//   ....[15]....
        /*0204*/ 	.word	0x00000870
        /*0208*/ 	.word	0x000000ff
        /*020c*/ 	.word	0x00000078
        /*0210*/ 	.short	0x0100
        /*0212*/ 	.byte	0x04
	.zero		1


	//   ....[16]....
        /*0214*/ 	.word	0x00000960
        /*0218*/ 	.word	0x000000ff
        /*021c*/ 	.word	0x00000080
        /*0220*/ 	.short	0x0100
        /*0222*/ 	.byte	0x06
	.zero		1


	//   ....[17]....
        /*0224*/ 	.word	0x00000970
        /*0228*/ 	.word	0x000000ff
        /*022c*/ 	.word	0x00000088
        /*0230*/ 	.short	0x0100
        /*0232*/ 	.byte	0x06
	.zero		1


	//   ....[18]....
        /*0234*/ 	.word	0x00000ab0
        /*0238*/ 	.word	0x000000ff
        /*023c*/ 	.word	0x00000090
        /*0240*/ 	.short	0x0100
        /*0242*/ 	.byte	0x06
	.zero		1


	//   ....[19]....
        /*0244*/ 	.word	0x00000ac0
        /*0248*/ 	.word	0x000000ff
        /*024c*/ 	.word	0x000000a0
        /*0250*/ 	.short	0x0100
        /*0252*/ 	.byte	0x06
	.zero		1


	//   ....[20]....
        /*0254*/ 	.word	0x00000ad0
        /*0258*/ 	.word	0x000000ff
        /*025c*/ 	.word	0x00000098
        /*0260*/ 	.short	0x0100
        /*0262*/ 	.byte	0x06
	.zero		1


	//   ....[21]....
        /*0264*/ 	.word	0x00000ae0
        /*0268*/ 	.word	0x000000ff
        /*026c*/ 	.word	0x000000a8
        /*0270*/ 	.short	0x0100
        /*0272*/ 	.byte	0x06
	.zero		1


	//   ....[22]....
        /*0274*/ 	.word	0x00000c10
        /*0278*/ 	.word	0x000000ff
        /*027c*/ 	.word	0x000000b0
        /*0280*/ 	.short	0x0100
        /*0282*/ 	.byte	0x04
	.zero		1


	//   ....[23]....
        /*0284*/ 	.word	0x00000c20
        /*0288*/ 	.word	0x000000ff
        /*028c*/ 	.word	0x000000d0
        /*0290*/ 	.short	0x0100
        /*0292*/ 	.byte	0x04
	.zero		1


	//   ....[24]....
        /*0294*/ 	.word	0x00000c30
        /*0298*/ 	.word	0x000000ff
        /*029c*/ 	.word	0x000000b8
        /*02a0*/ 	.short	0x0100
        /*02a2*/ 	.byte	0x04
	.zero		1


	//   ....[25]....
        /*02a4*/ 	.word	0x00000c40
        /*02a8*/ 	.word	0x000000ff
        /*02ac*/ 	.word	0x000000d8
        /*02b0*/ 	.short	0x0100
        /*02b2*/ 	.byte	0x04
	.zero		1


	//   ....[26]....
        /*02b4*/ 	.word	0x00000c50
        /*02b8*/ 	.word	0x000000ff
        /*02bc*/ 	.word	0x000000c0
        /*02c0*/ 	.short	0x0100
        /*02c2*/ 	.byte	0x04
	.zero		1


	//   ....[27]....
        /*02c4*/ 	.word	0x00000c60
        /*02c8*/ 	.word	0x000000ff
        /*02cc*/ 	.word	0x000000e0
        /*02d0*/ 	.short	0x0100
        /*02d2*/ 	.byte	0x04
	.zero		1


	//   ....[28]....
        /*02d4*/ 	.word	0x00000c70
        /*02d8*/ 	.word	0x000000ff
        /*02dc*/ 	.word	0x000000c8
        /*02e0*/ 	.short	0x0100
        /*02e2*/ 	.byte	0x04
	.zero		1


	//   ....[29]....
        /*02e4*/ 	.word	0x00000c80
        /*02e8*/ 	.word	0x000000ff
        /*02ec*/ 	.word	0x000000e8
        /*02f0*/ 	.short	0x0100
        /*02f2*/ 	.byte	0x04
	.zero		1


	//   ....[30]....
        /*02f4*/ 	.word	0x00000d80
        /*02f8*/ 	.word	0x000000ff
        /*02fc*/ 	.word	0x000000f0
        /*0300*/ 	.short	0x0100
        /*0302*/ 	.byte	0x04
	.zero		1


	//   ....[31]....
        /*0304*/ 	.word	0x00000d90
        /*0308*/ 	.word	0x000000ff
        /*030c*/ 	.word	0x00000100
        /*0310*/ 	.short	0x0100
        /*0312*/ 	.byte	0x04
	.zero		1


	//   ....[32]....
        /*0314*/ 	.word	0x00000da0
        /*0318*/ 	.word	0x000000ff
        /*031c*/ 	.word	0x000000f8
        /*0320*/ 	.short	0x0100
        /*0322*/ 	.byte	0x04
	.zero		1


	//   ....[33]....
        /*0324*/ 	.word	0x00000db0
        /*0328*/ 	.word	0x000000ff
        /*032c*/ 	.word	0x00000108
        /*0330*/ 	.short	0x0100
        /*0332*/ 	.byte	0x04
	.zero		1


	//   ....[34]....
        /*0334*/ 	.word	0x00000eb0
        /*0338*/ 	.word	0x000000ff
        /*033c*/ 	.word	0x00000110
        /*0340*/ 	.short	0x0100
        /*0342*/ 	.byte	0x06
	.zero		1


	//   ....[35]....
        /*0344*/ 	.word	0x00001ae0
        /*0348*/ 	.word	0x00000000
        /*034c*/ 	.word	0x00000100
        /*0350*/ 	.short	0x010a
        /*0352*/ 	.byte	0xff
	.zero		1


	//   ....[36]....
        /*0354*/ 	.word	0x00001b00
        /*0358*/ 	.word	0x00000000
        /*035c*/ 	.word	0x000000f0
        /*0360*/ 	.short	0x0101
        /*0362*/ 	.byte	0xff
	.zero		1


	//   ....[37]....
        /*0364*/ 	.word	0x00001bb0
        /*0368*/ 	.word	0x000000ff
        /*036c*/ 	.word	0x00000020
        /*0370*/ 	.short	0x010a
        /*0372*/ 	.byte	0x04
	.zero		1


	//   ....[38]....
        /*0374*/ 	.word	0x00001c80
        /*0378*/ 	.word	0x000000ff
        /*037c*/ 	.word	0x00000020
        /*0380*/ 	.short	0x010a
        /*0382*/ 	.byte	0x21
	.zero		1


	//   ....[39]....
        /*0384*/ 	.word	0x00001e30
        /*0388*/ 	.word	0x000000ff
        /*038c*/ 	.word	0x00000020
        /*0390*/ 	.short	0x010a
        /*0392*/ 	.byte	0x05
	.zero		1


	//   ....[40]....
        /*0394*/ 	.word	0x00001f50
        /*0398*/ 	.word	0x000000ff
        /*039c*/ 	.word	0x00000088
        /*03a0*/ 	.short	0x0101
        /*03a2*/ 	.byte	0x0d
	.zero		1


	//   ....[41]....
        /*03a4*/ 	.word	0x00001f70
        /*03a8*/ 	.word	0x000000ff
        /*03ac*/ 	.word	0x00000020
        /*03b0*/ 	.short	0x010a
        /*03b2*/ 	.byte	0x04
	.zero		1


	//   ....[42]....
        /*03b4*/ 	.word	0x00001ff0
        /*03b8*/ 	.word	0x000000ff
        /*03bc*/ 	.word	0x00000020
        /*03c0*/ 	.short	0x010a
        /*03c2*/ 	.byte	0x11
	.zero		1


	//   ....[43]....
        /*03c4*/ 	.word	0x00002190
        /*03c8*/ 	.word	0x000000ff
        /*03cc*/ 	.word	0x00000020
        /*03d0*/ 	.short	0x010a
        /*03d2*/ 	.byte	0x05
	.zero		1


	//   ....[44]....
        /*03d4*/ 	.word	0x000022d0
        /*03d8*/ 	.word	0x00000003
        /*03dc*/ 	.word	0x00000090
        /*03e0*/ 	.short	0x010a
        /*03e2*/ 	.byte	0xff
	.zero		1


	//   ....[45]....
        /*03e4*/ 	.word	0x00002420
        /*03e8*/ 	.word	0x00000000
        /*03ec*/ 	.word	0x00000000
        /*03f0*/ 	.short	0x0101
        /*03f2*/ 	.byte	0xff
	.zero		1


	//   ....[46]....
        /*03f4*/ 	.word	0x000029e0
        /*03f8*/ 	.word	0x000000ff
        /*03fc*/ 	.word	0x00000000
        /*0400*/ 	.short	0x010a
        /*0402*/ 	.byte	0x04
	.zero		1


	//   ....[47]....
        /*0404*/ 	.word	0x00002a70
        /*0408*/ 	.word	0x000000ff
        /*040c*/ 	.word	0x00000000
        /*0410*/ 	.short	0x010a
        /*0412*/ 	.byte	0x05
	.zero		1


	//   ....[48]....
        /*0414*/ 	.word	0x00002b00
        /*0418*/ 	.word	0x000000ff
        /*041c*/ 	.word	0x00000000
        /*0420*/ 	.short	0x010a
        /*0422*/ 	.byte	0x05
	.zero		1


	//   ....[49]....
        /*0424*/ 	.word	0x00002ba0
        /*0428*/ 	.word	0x00000000
        /*042c*/ 	.word	0x00000000
        /*0430*/ 	.short	0x010a
        /*0432*/ 	.byte	0xff
	.zero		1


	//   ....[50]....
        /*0434*/ 	.word	0x00002ce0
        /*0438*/ 	.word	0x00000000
        /*043c*/ 	.word	0x000000f0
        /*0440*/ 	.short	0x010a
        /*0442*/ 	.byte	0xff
	.zero		1


	//   ....[51]....
        /*0444*/ 	.word	0x00002d50
        /*0448*/ 	.word	0x00000004
        /*044c*/ 	.word	0x00000000
        /*0450*/ 	.short	0x0101
        /*0452*/ 	.byte	0xff
	.zero		1


	//   ....[52]....
        /*0454*/ 	.word	0x00002d70
        /*0458*/ 	.word	0x000000ff
        /*045c*/ 	.word	0x000000a0
        /*0460*/ 	.short	0x010a
        /*0462*/ 	.byte	0x04
	.zero		1


	//   ....[53]....
        /*0464*/ 	.word	0x00002e90
        /*0468*/ 	.word	0x00000000
        /*046c*/ 	.word	0x00000090
        /*0470*/ 	.short	0x010a
        /*0472*/ 	.byte	0xff
	.zero		1


	//   ....[54]....
        /*0474*/ 	.word	0x00002f90
        /*0478*/ 	.word	0x00000000
        /*047c*/ 	.word	0x00000000
        /*0480*/ 	.short	0x0101
        /*0482*/ 	.byte	0xff
	.zero		1


	//   ....[55]....
        /*0484*/ 	.word	0x00003020
        /*0488*/ 	.word	0x000000ff
        /*048c*/ 	.word	0x000000a0
        /*0490*/ 	.short	0x0106
        /*0492*/ 	.byte	0x04
	.zero		1


	//   ....[56]....
        /*0494*/ 	.word	0x00003040
        /*0498*/ 	.word	0x000000ff
        /*049c*/ 	.word	0x000000a0
        /*04a0*/ 	.short	0x010a
        /*04a2*/ 	.byte	0x04
	.zero		1


	//   ....[57]....
        /*04a4*/ 	.word	0x000030d0
        /*04a8*/ 	.word	0x000000ff
        /*04ac*/ 	.word	0x000000a0
        /*04b0*/ 	.short	0x0106
        /*04b2*/ 	.byte	0x07
	.zero		1


	//   ....[58]....
        /*04b4*/ 	.word	0x00003110
        /*04b8*/ 	.word	0x00000000
        /*04bc*/ 	.word	0x000000a0
        /*04c0*/ 	.short	0x010a
        /*04c2*/ 	.byte	0xff
	.zero		1


	//   ....[59]....
        /*04c4*/ 	.word	0x00003360
        /*04c8*/ 	.word	0x000000ff
        /*04cc*/ 	.word	0x00000008
        /*04d0*/ 	.short	0x010a
        /*04d2*/ 	.byte	0x05
	.zero		1


	//   ....[60]....
        /*04d4*/ 	.word	0x00003380
        /*04d8*/ 	.word	0x000000ff
        /*04dc*/ 	.word	0x00000008
        /*04e0*/ 	.short	0x010a
        /*04e2*/ 	.byte	0x05
	.zero		1


	//   ....[61]....
        /*04e4*/ 	.word	0x00003510
        /*04e8*/ 	.word	0x000000ff
        /*04ec*/ 	.word	0x00000008
        /*04f0*/ 	.short	0x010a
        /*04f2*/ 	.byte	0x05
	.zero		1


	//   ....[62]....
        /*04f4*/ 	.word	0x00003530
        /*04f8*/ 	.word	0x000000ff
        /*04fc*/ 	.word	0x00000008
        /*0500*/ 	.short	0x010a
        /*0502*/ 	.byte	0x05
	.zero		1


	//   ....[63]....
        /*0504*/ 	.word	0x000035f0
        /*0508*/ 	.word	0x000000ff
        /*050c*/ 	.word	0x00000000
        /*0510*/ 	.short	0x0101
        /*0512*/ 	.byte	0x04
	.zero		1


	//   ....[64]....
        /*0514*/ 	.word	0x000038f0
        /*0518*/ 	.word	0x00000000
        /*051c*/ 	.word	0x00000090
        /*0520*/ 	.short	0x010a
        /*0522*/ 	.byte	0xff
	.zero		1


	//   ....[65]....
        /*0524*/ 	.word	0x000039b0
        /*0528*/ 	.word	0x00000000
        /*052c*/ 	.word	0x00000000
        /*0530*/ 	.short	0x0101
        /*0532*/ 	.byte	0xff
	.zero		1


	//   ....[66]....
        /*0534*/ 	.word	0x00003a70
        /*0538*/ 	.word	0x000000ff
        /*053c*/ 	.word	0x00000000
        /*0540*/ 	.short	0x010a
        /*0542*/ 	.byte	0x04
	.zero		1


	//   ....[67]....
        /*0544*/ 	.word	0x00003a80
        /*0548*/ 	.word	0x000000ff
        /*054c*/ 	.word	0x000000d0
        /*0550*/ 	.short	0x010a
        /*0552*/ 	.byte	0x17
	.zero		1


	//   ....[68]....
        /*0554*/ 	.word	0x00003b30
        /*0558*/ 	.word	0x000000ff
        /*055c*/ 	.word	0x00000000
        /*0560*/ 	.short	0x010a
        /*0562*/ 	.byte	0x05
	.zero		1


	//   ....[69]....
        /*0564*/ 	.word	0x00003c70
        /*0568*/ 	.word	0x000000ff
        /*056c*/ 	.word	0x00000000
        /*0570*/ 	.short	0x010a
        /*0572*/ 	.byte	0x04
	.zero		1


	//   ....[70]....
        /*0574*/ 	.word	0x00003ec0
        /*0578*/ 	.word	0x000000ff
        /*057c*/ 	.word	0x00000000
        /*0580*/ 	.short	0x010a
        /*0582*/ 	.byte	0x04
	.zero		1


	//   ....[71]....
        /*0584*/ 	.word	0x00003f50
        /*0588*/ 	.word	0x000000ff
        /*058c*/ 	.word	0x00000000
        /*0590*/ 	.short	0x010a
        /*0592*/ 	.byte	0x05
	.zero		1


	//   ....[72]....
        /*0594*/ 	.word	0x00003fe0
        /*0598*/ 	.word	0x000000ff
        /*059c*/ 	.word	0x00000000
        /*05a0*/ 	.short	0x010a
        /*05a2*/ 	.byte	0x05
	.zero		1


	//   ....[73]....
        /*05a4*/ 	.word	0x00004080
        /*05a8*/ 	.word	0x00000000
        /*05ac*/ 	.word	0x00000000
        /*05b0*/ 	.short	0x010a
        /*05b2*/ 	.byte	0xff
	.zero		1


	//   ....[74]....
        /*05b4*/ 	.word	0x000040c0
        /*05b8*/ 	.word	0x00000000
        /*05bc*/ 	.word	0x00000000
        /*05c0*/ 	.short	0x010a
        /*05c2*/ 	.byte	0xff
	.zero		1


	//   ....[75]....
        /*05c4*/ 	.word	0x00004130
        /*05c8*/ 	.word	0x000000ff
        /*05cc*/ 	.word	0x00000000
        /*05d0*/ 	.short	0x0101
        /*05d2*/ 	.byte	0x04
	.zero		1


	//   ....[76]....
        /*05d4*/ 	.word	0x00004170
        /*05d8*/ 	.word	0x000000ff
        /*05dc*/ 	.word	0x00000110
        /*05e0*/ 	.short	0x010a
        /*05e2*/ 	.byte	0x11
	.zero		1


	//   ....[77]....
        /*05e4*/ 	.word	0x000041c0
        /*05e8*/ 	.word	0x000000ff
        /*05ec*/ 	.word	0x00000000
        /*05f0*/ 	.short	0x0101
        /*05f2*/ 	.byte	0x04
	.zero		1


	//   ....[78]....
        /*05f4*/ 	.word	0x000046a0
        /*05f8*/ 	.word	0x0000000c
        /*05fc*/ 	.word	0x00000090
        /*0600*/ 	.short	0x010a
        /*0602*/ 	.byte	0xff
	.zero		1


	//   ....[79]....
        /*0604*/ 	.word	0x00004810
        /*0608*/ 	.word	0x00000000
        /*060c*/ 	.word	0x00000000
        /*0610*/ 	.short	0x0101
        /*0612*/ 	.byte	0xff
	.zero		1


	//   ....[80]....
        /*0614*/ 	.word	0x00004ca0
        /*0618*/ 	.word	0x000000ff
        /*061c*/ 	.word	0x00000088
        /*0620*/ 	.short	0x010a
        /*0622*/ 	.byte	0x15
	.zero		1


	//   ....[81]....
        /*0624*/ 	.word	0x00004e20
        /*0628*/ 	.word	0x000000ff
        /*062c*/ 	.word	0x00000060
        /*0630*/ 	.short	0x010a
        /*0632*/ 	.byte	0x15
	.zero		1


	//   ....[82]....
        /*0634*/ 	.word	0x00004f90
        /*0638*/ 	.word	0x000000ff
        /*063c*/ 	.word	0x00000040
        /*0640*/ 	.short	0x010b
        /*0642*/ 	.byte	0x15
	.zero		1


	//   ....[83]....
        /*0644*/ 	.word	0x00004fa0
        /*0648*/ 	.word	0x000000ff
        /*064c*/ 	.word	0x00000000
        /*0650*/ 	.short	0x0101
        /*0652*/ 	.byte	0x28
	.zero		1


	//   ....[84]....
        /*0654*/ 	.word	0x00004fb0
        /*0658*/ 	.word	0x000000ff
        /*065c*/ 	.word	0x00000068
        /*0660*/ 	.short	0x010a
        /*0662*/ 	.byte	0x15
	.zero		1


	//   ....[85]....
        /*0664*/ 	.word	0x00005100
        /*0668*/ 	.word	0x000000ff
        /*066c*/ 	.word	0x00000048
        /*0670*/ 	.short	0x010b
        /*0672*/ 	.byte	0x15
	.zero		1


	//   ....[86]....
        /*0674*/ 	.word	0x00005110
        /*0678*/ 	.word	0x000000ff
        /*067c*/ 	.word	0x00000000
        /*0680*/ 	.short	0x0101
        /*0682*/ 	.byte	0x27
	.zero		1


	//   ....[87]....
        /*0684*/ 	.word	0x00005120
        /*0688*/ 	.word	0x000000ff
        /*068c*/ 	.word	0x00000070
        /*0690*/ 	.short	0x010a
        /*0692*/ 	.byte	0x15
	.zero		1


	//   ....[88]....
        /*0694*/ 	.word	0x00005260
        /*0698*/ 	.word	0x000000ff
        /*069c*/ 	.word	0x00000050
        /*06a0*/ 	.short	0x010b
        /*06a2*/ 	.byte	0x15
	.zero		1


	//   ....[89]....
        /*06a4*/ 	.word	0x00005270
        /*06a8*/ 	.word	0x000000ff
        /*06ac*/ 	.word	0x00000000
        /*06b0*/ 	.short	0x0101
        /*06b2*/ 	.byte	0x26
	.zero		1


	//   ....[90]....
        /*06b4*/ 	.word	0x00005280
        /*06b8*/ 	.word	0x000000ff
        /*06bc*/ 	.word	0x00000078
        /*06c0*/ 	.short	0x010a
        /*06c2*/ 	.byte	0x15
	.zero		1


	//   ....[91]....
        /*06c4*/ 	.word	0x00005480
        /*06c8*/ 	.word	0x000000ff
        /*06cc*/ 	.word	0x00000058
        /*06d0*/ 	.short	0x010b
        /*06d2*/ 	.byte	0x15
	.zero		1


	//   ....[92]....
        /*06d4*/ 	.word	0x00005490
        /*06d8*/ 	.word	0x000000ff
        /*06dc*/ 	.word	0x00000000
        /*06e0*/ 	.short	0x0101
        /*06e2*/ 	.byte	0x25
	.zero		1


	//   ....[93]....
        /*06e4*/ 	.word	0x000054c0
        /*06e8*/ 	.word	0x000000ff
        /*06ec*/ 	.word	0x00000060
        /*06f0*/ 	.short	0x010a
        /*06f2*/ 	.byte	0x15
	.zero		1


	//   ....[94]....
        /*06f4*/ 	.word	0x000054e0
        /*06f8*/ 	.word	0x000000ff
        /*06fc*/ 	.word	0x00000068
        /*0700*/ 	.short	0x010a
        /*0702*/ 	.byte	0x15
	.zero		1


	//   ....[95]....
        /*0704*/ 	.word	0x00005500
        /*0708*/ 	.word	0x000000ff
        /*070c*/ 	.word	0x00000070
        /*0710*/ 	.short	0x010a
        /*0712*/ 	.byte	0x15
	.zero		1


	//   ....[96]....
        /*0714*/ 	.word	0x00005540
        /*0718*/ 	.word	0x00000000
        /*071c*/ 	.word	0x00000078
        /*0720*/ 	.short	0x010a
        /*0722*/ 	.byte	0xff
	.zero		1


	//   ....[97]....
        /*0724*/ 	.word	0x00005850
        /*0728*/ 	.word	0x00000003
        /*072c*/ 	.word	0x00000090
        /*0730*/ 	.short	0x010a
        /*0732*/ 	.byte	0xff
	.zero		1


	//   ....[98]....
        /*0734*/ 	.word	0x000059d0
        /*0738*/ 	.word	0x00000000
        /*073c*/ 	.word	0x00000000
        /*0740*/ 	.short	0x0101
        /*0742*/ 	.byte	0xff
	.zero		1


	//   ....[99]....
        /*0744*/ 	.word	0x00006510
        /*0748*/ 	.word	0x000000ff
        /*074c*/ 	.word	0x00000040
        /*0750*/ 	.short	0x010a
        /*0752*/ 	.byte	0x2c
	.zero		1


	//   ....[100]....
        /*0754*/ 	.word	0x00006550
        /*0758*/ 	.word	0x00000062
        /*075c*/ 	.word	0x000000b0
        /*0760*/ 	.short	0x010a
        /*0762*/ 	.byte	0xff
	.zero		1


	//   ....[101]....
        /*0764*/ 	.word	0x00006640
        /*0768*/ 	.word	0x000000ff
        /*076c*/ 	.word	0x00000040
        /*0770*/ 	.short	0x010a
        /*0772*/ 	.byte	0x2c
	.zero		1


	//   ....[102]....
        /*0774*/ 	.word	0x00006730
        /*0778*/ 	.word	0x00000062
        /*077c*/ 	.word	0x000000b0
        /*0780*/ 	.short	0x010a
        /*0782*/ 	.byte	0xff
	.zero		1


	//   ....[103]....
        /*0784*/ 	.word	0x00007200
        /*0788*/ 	.word	0x00000000
        /*078c*/ 	.word	0x00000000
        /*0790*/ 	.short	0x0101
        /*0792*/ 	.byte	0xff
	.zero		1


	//   ....[104]....
        /*0794*/ 	.word	0x00007210
        /*0798*/ 	.word	0x00000003
        /*079c*/ 	.word	0x00000040
        /*07a0*/ 	.short	0x010a
        /*07a2*/ 	.byte	0xff
	.zero		1


	//   ....[105]....
        /*07a4*/ 	.word	0x000072f0
        /*07a8*/ 	.word	0x00000003
        /*07ac*/ 	.word	0x00000040
        /*07b0*/ 	.short	0x010a
        /*07b2*/ 	.byte	0xff
	.zero		1


	//   ....[106]....
        /*07b4*/ 	.word	0x00007e60
        /*07b8*/ 	.word	0x00000068
        /*07bc*/ 	.word	0x00000000
        /*07c0*/ 	.short	0x0101
        /*07c2*/ 	.byte	0xff
	.zero		1


	//   ....[107]....
        /*07c4*/ 	.word	0x00007e80
        /*07c8*/ 	.word	0x0000003e
        /*07cc*/ 	.word	0x00000040
        /*07d0*/ 	.short	0x010a
        /*07d2*/ 	.byte	0xff
	.zero		1


	//   ....[108]....
        /*07d4*/ 	.word	0x00007f50
        /*07d8*/ 	.word	0x0000003e
        /*07dc*/ 	.word	0x00000040
        /*07e0*/ 	.short	0x010a
        /*07e2*/ 	.byte	0xff
	.zero		1


	//   ....[109]....
        /*07e4*/ 	.word	0x00008ab0
        /*07e8*/ 	.word	0x0000003e
        /*07ec*/ 	.word	0x00000000
        /*07f0*/ 	.short	0x0101
        /*07f2*/ 	.byte	0xff
	.zero		1


	//   ....[110]....
        /*07f4*/ 	.word	0x00008ad0
        /*07f8*/ 	.word	0x0000003d
        /*07fc*/ 	.word	0x00000040
        /*0800*/ 	.short	0x010a
        /*0802*/ 	.byte	0xff
	.zero		1


	//   ....[111]....
        /*0804*/ 	.word	0x00008ba0
        /*0808*/ 	.word	0x0000003d
        /*080c*/ 	.word	0x00000040
        /*0810*/ 	.short	0x010a
        /*0812*/ 	.byte	0xff
	.zero		1


	//   ....[112]....
        /*0814*/ 	.word	0x00008f90
        /*0818*/ 	.word	0x00000062
        /*081c*/ 	.word	0x00000000
        /*0820*/ 	.short	0x0101
        /*0822*/ 	.byte	0xff
	.zero		1


	//   ....[113]....
        /*0824*/ 	.word	0x00009750
        /*0828*/ 	.word	0x00000002
        /*082c*/ 	.word	0x00000000
        /*0830*/ 	.short	0x0101
        /*0832*/ 	.byte	0xff
	.zero		1


	//   ....[114]....
        /*0834*/ 	.word	0x00009a00
        /*0838*/ 	.word	0x000000ff
        /*083c*/ 	.word	0x00000000
        /*0840*/ 	.short	0x0101
        /*0842*/ 	.byte	0x04
	.zero		1


	//   ....[115]....
        /*0844*/ 	.word	0x00009a20
        /*0848*/ 	.word	0x00000000
        /*084c*/ 	.word	0x00000100
        /*0850*/ 	.short	0x010a
        /*0852*/ 	.byte	0xff
	.zero		1


	//   ....[116]....
        /*0854*/ 	.word	0x00009a80
        /*0858*/ 	.word	0x00000000
        /*085c*/ 	.word	0x00000020
        /*0860*/ 	.short	0x010a
        /*0862*/ 	.byte	0xff
	.zero		1


	//   ....[117]....
        /*0864*/ 	.word	0x00009ae0
        /*0868*/ 	.word	0x00000000
        /*086c*/ 	.word	0x00000020
        /*0870*/ 	.short	0x010a
        /*0872*/ 	.byte	0xff
	.zero		1


	//   ....[118]....
        /*0874*/ 	.word	0x00009b30
        /*0878*/ 	.word	0x00000003
        /*087c*/ 	.word	0x00000090
        /*0880*/ 	.short	0x010a
        /*0882*/ 	.byte	0xff
	.zero		1


	//   ....[119]....
        /*0884*/ 	.word	0x00009b90
        /*0888*/ 	.word	0x00000000
        /*088c*/ 	.word	0x00000000
        /*0890*/ 	.short	0x010a
        /*0892*/ 	.byte	0xff
	.zero		1


	//   ....[120]....
        /*0894*/ 	.word	0x00009bf0
        /*0898*/ 	.word	0x00000000
        /*089c*/ 	.word	0x00000000
        /*08a0*/ 	.short	0x010a
        /*08a2*/ 	.byte	0xff
	.zero		1


	//   ....[121]....
        /*08a4*/ 	.word	0x00009c50
        /*08a8*/ 	.word	0x00000000
        /*08ac*/ 	.word	0x00000000
        /*08b0*/ 	.short	0x010a
        /*08b2*/ 	.byte	0xff
	.zero		1


	//   ....[122]....
        /*08b4*/ 	.word	0x00009ca0
        /*08b8*/ 	.word	0x00000000
        /*08bc*/ 	.word	0x000000f0
        /*08c0*/ 	.short	0x010a
        /*08c2*/ 	.byte	0xff
	.zero		1


	//   ....[123]....
        /*08c4*/ 	.word	0x00009d00
        /*08c8*/ 	.word	0x00000000
        /*08cc*/ 	.word	0x000000a0
        /*08d0*/ 	.short	0x010a
        /*08d2*/ 	.byte	0xff
	.zero		1


	//   ....[124]....
        /*08d4*/ 	.word	0x00009d50
        /*08d8*/ 	.word	0x00000000
        /*08dc*/ 	.word	0x00000090
        /*08e0*/ 	.short	0x010a
        /*08e2*/ 	.byte	0xff
	.zero		1


	//   ....[125]....
        /*08e4*/ 	.word	0x00009db0
        /*08e8*/ 	.word	0x00000000
        /*08ec*/ 	.word	0x000000a0
        /*08f0*/ 	.short	0x010a
        /*08f2*/ 	.byte	0xff
	.zero		1


	//   ....[126]....
        /*08f4*/ 	.word	0x00009e10
        /*08f8*/ 	.word	0x00000005
        /*08fc*/ 	.word	0x00000008
        /*0900*/ 	.short	0x010a
        /*0902*/ 	.byte	0xff
	.zero		1


	//   ....[127]....
        /*0904*/ 	.word	0x00009f00
        /*0908*/ 	.word	0x00000003
        /*090c*/ 	.word	0x00000008
        /*0910*/ 	.short	0x010a
        /*0912*/ 	.byte	0xff
	.zero		1


	//   ....[128]....
        /*0914*/ 	.word	0x00009f50
        /*0918*/ 	.word	0x00000000
        /*091c*/ 	.word	0x00000090
        /*0920*/ 	.short	0x010a
        /*0922*/ 	.byte	0xff
	.zero		1


	//   ....[129]....
        /*0924*/ 	.word	0x00009fb0
        /*0928*/ 	.word	0x00000000
        /*092c*/ 	.word	0x000000d0
        /*0930*/ 	.short	0x010a
        /*0932*/ 	.byte	0xff
	.zero		1


	//   ....[130]....
        /*0934*/ 	.word	0x0000a010
        /*0938*/ 	.word	0x00000000
        /*093c*/ 	.word	0x00000000
        /*0940*/ 	.short	0x010a
        /*0942*/ 	.byte	0xff
	.zero		1


	//   ....[131]....
        /*0944*/ 	.word	0x0000a070
        /*0948*/ 	.word	0x00000000
        /*094c*/ 	.word	0x00000000
        /*0950*/ 	.short	0x010a
        /*0952*/ 	.byte	0xff
	.zero		1


	//   ....[132]....
        /*0954*/ 	.word	0x0000a0d0
        /*0958*/ 	.word	0x00000000
        /*095c*/ 	.word	0x00000000
        /*0960*/ 	.short	0x010a
        /*0962*/ 	.byte	0xff
	.zero		1


	//   ....[133]....
        /*0964*/ 	.word	0x0000a130
        /*0968*/ 	.word	0x00000000
        /*096c*/ 	.word	0x00000000
        /*0970*/ 	.short	0x010a
        /*0972*/ 	.byte	0xff
	.zero		1


	//   ....[134]....
        /*0974*/ 	.word	0x0000a190
        /*0978*/ 	.word	0x00000000
        /*097c*/ 	.word	0x00000110
        /*0980*/ 	.short	0x010a
        /*0982*/ 	.byte	0xff
	.zero		1


	//   ....[135]....
        /*0984*/ 	.word	0x0000a1e0
        /*0988*/ 	.word	0x0000000c
        /*098c*/ 	.word	0x00000090
        /*0990*/ 	.short	0x010a
        /*0992*/ 	.byte	0xff
	.zero		1


	//   ....[136]....
        /*0994*/ 	.word	0x0000a240
        /*0998*/ 	.word	0x00000000
        /*099c*/ 	.word	0x00000088
        /*09a0*/ 	.short	0x010a
        /*09a2*/ 	.byte	0xff
	.zero		1


	//   ....[137]....
        /*09a4*/ 	.word	0x0000a2a0
        /*09a8*/ 	.word	0x00000000
        /*09ac*/ 	.word	0x00000060
        /*09b0*/ 	.short	0x010a
        /*09b2*/ 	.byte	0xff
	.zero		1


	//   ....[138]....
        /*09b4*/ 	.word	0x0000a300
        /*09b8*/ 	.word	0x00000000
        /*09bc*/ 	.word	0x00000068
        /*09c0*/ 	.short	0x010a
        /*09c2*/ 	.byte	0xff
	.zero		1


	//   ....[139]....
        /*09c4*/ 	.word	0x0000a360
        /*09c8*/ 	.word	0x00000000
        /*09cc*/ 	.word	0x00000070
        /*09d0*/ 	.short	0x010a
        /*09d2*/ 	.byte	0xff
	.zero		1


	//   ....[140]....
        /*09d4*/ 	.word	0x0000a3c0
        /*09d8*/ 	.word	0x00000000
        /*09dc*/ 	.word	0x00000078
        /*09e0*/ 	.short	0x010a
        /*09e2*/ 	.byte	0xff
	.zero		1


	//   ....[141]....
        /*09e4*/ 	.word	0x0000a420
        /*09e8*/ 	.word	0x00000000
        /*09ec*/ 	.word	0x00000060
        /*09f0*/ 	.short	0x010a
        /*09f2*/ 	.byte	0xff
	.zero		1


	//   ....[142]....
        /*09f4*/ 	.word	0x0000a480
        /*09f8*/ 	.word	0x00000000
        /*09fc*/ 	.word	0x00000068
        /*0a00*/ 	.short	0x010a
        /*0a02*/ 	.byte	0xff
	.zero		1


	//   ....[143]....
        /*0a04*/ 	.word	0x0000a4e0
        /*0a08*/ 	.word	0x00000000
        /*0a0c*/ 	.word	0x00000070
        /*0a10*/ 	.short	0x010a
        /*0a12*/ 	.byte	0xff
	.zero		1


	//   ....[144]....
        /*0a14*/ 	.word	0x0000a530
        /*0a18*/ 	.word	0x00000003
        /*0a1c*/ 	.word	0x00000090
        /*0a20*/ 	.short	0x010a
        /*0a22*/ 	.byte	0xff
	.zero		1


	//   ....[145]....
        /*0a24*/ 	.word	0x0000a590
        /*0a28*/ 	.word	0x00000000
        /*0a2c*/ 	.word	0x00000040
        /*0a30*/ 	.short	0x010a
        /*0a32*/ 	.byte	0xff
	.zero		1


	//   ....[146]....
        /*0a34*/ 	.word	0x0000a5e0
        /*0a38*/ 	.word	0x00000062
        /*0a3c*/ 	.word	0x000000b0
        /*0a40*/ 	.short	0x010a
        /*0a42*/ 	.byte	0xff
	.zero		1


	//   ....[147]....
        /*0a44*/ 	.word	0x0000a630
        /*0a48*/ 	.word	0x00000003
        /*0a4c*/ 	.word	0x00000040
        /*0a50*/ 	.short	0x010a
        /*0a52*/ 	.byte	0xff
	.zero		1


	//   ....[148]....
        /*0a54*/ 	.word	0x0000a680
        /*0a58*/ 	.word	0x0000003e
        /*0a5c*/ 	.word	0x00000040
        /*0a60*/ 	.short	0x010a
        /*0a62*/ 	.byte	0xff
	.zero		1


	//   ....[149]....
        /*0a64*/ 	.word	0x0000a6d0
        /*0a68*/ 	.word	0x0000003d
        /*0a6c*/ 	.word	0x00000040
        /*0a70*/ 	.short	0x010a
        /*0a72*/ 	.byte	0xff
	.zero		1


	//----- nvinfo : EIATTR_NUM_MBARRIERS
	.align		4
.L_47:
        /*0a74*/ 	.byte	0x03, 0x38
        /*0a76*/ 	.short	0x0023


	//----- nvinfo : EIATTR_EXIT_INSTR_OFFSETS
	.align		4
        /*0a78*/ 	.byte	0x04, 0x1c
        /*0a7a*/ 	.short	(.L_49 - .L_48)


	//   ....[0]....
.L_48:
        /*0a7c*/ 	.word	0x00002bd0


	//   ....[1]....
        /*0a80*/ 	.word	0x000030e0


	//   ....[2]....
        /*0a84*/ 	.word	0x00003140


	//   ....[3]....
        /*0a88*/ 	.word	0x000043f0


	//   ....[4]....
        /*0a8c*/ 	.word	0x00005570


	//   ....[5]....
        /*0a90*/ 	.word	0x000055b0


	//   ....[6]....
        /*0a94*/ 	.word	0x000098e0


	//   ....[7]....
        /*0a98*/ 	.word	0x00009960


	//   ....[8]....
        /*0a9c*/ 	.word	0x00009990


	//   ....[9]....
        /*0aa0*/ 	.word	0x00009a10


	//----- nvinfo : EIATTR_MAX_THREADS
	.align		4
.L_49:
        /*0aa4*/ 	.byte	0x04, 0x05
        /*0aa6*/ 	.short	(.L_51 - .L_50)
.L_50:
        /*0aa8*/ 	.word	0x00000100
        /*0aac*/ 	.word	0x00000001
        /*0ab0*/ 	.word	0x00000001


	//----- nvinfo : EIATTR_CRS_STACK_SIZE
	.align		4
.L_51:
        /*0ab4*/ 	.byte	0x04, 0x1e
        /*0ab6*/ 	.short	(.L_53 - .L_52)
.L_52:
        /*0ab8*/ 	.word	0x00000000


	//----- nvinfo : EIATTR_CBANK_PARAM_SIZE
	.align		4
.L_53:
        /*0abc*/ 	.byte	0x03, 0x19
        /*0abe*/ 	.short	0x0800


	//----- nvinfo : EIATTR_PARAM_CBANK
	.align		4
        /*0ac0*/ 	.byte	0x04, 0x0a
        /*0ac2*/ 	.short	(.L_55 - .L_54)
	.align		4
.L_54:
        /*0ac4*/ 	.word	index@(.nv.constant0._ZN7cutlass13device_kernelINS_4gemm6kernel13GemmUniversalIN4cute5tupleIJiiiiEEENS1_10collective13CollectiveMmaINS1_35MainloopSm100TmaUmmaWarpSpecializedILi4ELi2ELi4ENS5_IJNS4_1CILi2EEESB_NSA_ILi1EEEEEEEENS5_IJNSA_ILi256EEENSA_ILi128EEENSA_ILi32EEEEEENS_10bfloat16_tENS5_IJlSC_lEEESJ_SK_NS4_8TiledMMAINS4_8MMA_AtomIJNS4_26SM100_MMA_F16BF16_2x1SM_SSISJ_SJ_fLi256ELi128ELNS4_4UMMA5MajorE0ELSP_0ELNSO_7ScaleInE0ELSQ_0EEEEEENS4_6LayoutINS5_IJSC_SC_SC_EEENS5_IJNSA_ILi0EEESV_SV_EEEEENS5_IJNS4_10UnderscoreESY_SY_EEEEENS4_28SM100_TMA_2SM_LOAD_MULTICASTENS4_14ComposedLayoutINS4_7SwizzleILi2ELi4ELi3EEENS4_18smem_ptr_flag_bitsILi16EEENST_INS5_IJNSA_ILi8EEESH_EEENS5_IJSH_SC_EEEEEEEvNS4_8identityENS4_18SM100_TMA_2SM_LOADES1B_vS1C_EENS_8epilogue10collective18CollectiveEpilogueINS1F_23Sm100TmaWarpSpecializedILi4ELi2ELi32ELb1ELb0EEEJNS5_IJSG_SG_SH_EEENS5_IJNST_ISG_SC_EENST_ISH_SC_EEEEESJ_SK_SJ_SK_NS1F_6fusion15FusionCallbacksIS1J_NS1O_17LinearCombinationISJ_fSJ_fLNS_15FloatRoundStyleE2EEES1K_S1N_JEEENS4_5SM1004TMEM4LOAD26SM100_TMEM_LOAD_32dp32b32xENS4_13SM90_TMA_LOADES1B_NS4_39AutoVectorizingCopyWithAssumedAlignmentILi128EEENS4_14SM90_TMA_STOREES1B_S20_S20_EEEvvEEEEvNT_6ParamsE)
        /*0ac8*/ 	.short	0x0380
        /*0aca*/ 	.short	0x0800


	//----- nvinfo : EIATTR_SW_WAR
	.align		4
.L_55:
        /*0acc*/ 	.byte	0x04, 0x36
        /*0ace*/ 	.short	(.L_57 - .L_56)
.L_56:
        /*0ad0*/ 	.word	0x00000008
.L_57:


//--------------------- .nv.callgraph             --------------------------
	.section	.nv.callgraph,"",@"SHT_CUDA_CALLGRAPH"
	.align	4
	.sectionentsize	8
	.align		4
        /*0000*/ 	.word	0x00000000
	.align		4
        /*0004*/ 	.word	0xffffffff
	.align		4
        /*0008*/ 	.word	index@(_ZN7cutlass13device_kernelINS_4gemm6kernel13GemmUniversalIN4cute5tupleIJiiiiEEENS1_10collective13CollectiveMmaINS1_35MainloopSm100TmaUmmaWarpSpecializedILi4ELi2ELi4ENS5_IJNS4_1CILi2EEESB_NSA_ILi1EEEEEEEENS5_IJNSA_ILi256EEENSA_ILi128EEENSA_ILi32EEEEEENS_10bfloat16_tENS5_IJlSC_lEEESJ_SK_NS4_8TiledMMAINS4_8MMA_AtomIJNS4_26SM100_MMA_F16BF16_2x1SM_SSISJ_SJ_fLi256ELi128ELNS4_4UMMA5MajorE0ELSP_0ELNSO_7ScaleInE0ELSQ_0EEEEEENS4_6LayoutINS5_IJSC_SC_SC_EEENS5_IJNSA_ILi0EEESV_SV_EEEEENS5_IJNS4_10UnderscoreESY_SY_EEEEENS4_28SM100_TMA_2SM_LOAD_MULTICASTENS4_14ComposedLayoutINS4_7SwizzleILi2ELi4ELi3EEENS4_18smem_ptr_flag_bitsILi16EEENST_INS5_IJNSA_ILi8EEESH_EEENS5_IJSH_SC_EEEEEEEvNS4_8identityENS4_18SM100_TMA_2SM_LOADES1B_vS1C_EENS_8epilogue10collective18CollectiveEpilogueINS1F_23Sm100TmaWarpSpecializedILi4ELi2ELi32ELb1ELb0EEEJNS5_IJSG_SG_SH_EEENS5_IJNST_ISG_SC_EENST_ISH_SC_EEEEESJ_SK_SJ_SK_NS1F_6fusion15FusionCallbacksIS1J_NS1O_17LinearCombinationISJ_fSJ_fLNS_15FloatRoundStyleE2EEES1K_S1N_JEEENS4_5SM1004TMEM4LOAD26SM100_TMEM_LOAD_32dp32b32xENS4_13SM90_TMA_LOADES1B_NS4_39AutoVectorizingCopyWithAssumedAlignmentILi128EEENS4_14SM90_TMA_STOREES1B_S20_S20_EEEvvEEEEvNT_6ParamsE)
	.align		4
        /*000c*/ 	.word	index@(__assertfail)
	.align		4
        /*0010*/ 	.word	0x00000000
	.align		4
        /*0014*/ 	.word	0xfffffffe
	.align		4
        /*0018*/ 	.word	0x00000000
	.align		4
        /*001c*/ 	.word	0xfffffffd
	.align		4
        /*0020*/ 	.word	0x00000000
	.align		4
        /*0024*/ 	.word	0xfffffffc


//--------------------- .nv.constant4             --------------------------
	.section	.nv.constant4,"a",@progbits
	.align	8
	.align		8
.nv.constant4:
        /*0000*/ 	.dword	__assertfail
	.align		8
        /*0008*/ 	.dword	__unnamed_1
	.align		8
        /*0010*/ 	.dword	__unnamed_2
	.align		8
        /*0018*/ 	.dword	_ZN39_INTERNAL_7143e41b_4_k_cu_0648195f_80404cuda3std3__45__cpo5beginE
	.align		8
        /*0020*/ 	.dword	_ZN39_INTERNAL_7143e41b_4_k_cu_0648195f_80404cuda3std3__45__cpo3endE
	.align		8
        /*0028*/ 	.dword	_ZN39_INTERNAL_7143e41b_4_k_cu_0648195f_80404cuda3std3__45__cpo6cbeginE
	.align		8
        /*0030*/ 	.dword	_ZN39_INTERNAL_7143e41b_4_k_cu_0648195f_80404cuda3std3__45__cpo4cendE
	.align		8
        /*0038*/ 	.dword	_ZN39_INTERNAL_7143e41b_4_k_cu_0648195f_80404cuda3std3__441_GLOBAL__N__7143e41b_4_k_cu_0648195f_80406ignoreE
	.align		8
        /*0040*/ 	.dword	_ZN39_INTERNAL_7143e41b_4_k_cu_0648195f_80404cuda3std3__419piecewise_constructE
	.align		8
        /*0048*/ 	.dword	_ZN39_INTERNAL_7143e41b_4_k_cu_0648195f_80404cuda3std3__48in_placeE
	.align		8
        /*0050*/ 	.dword	_ZN39_INTERNAL_7143e41b_4_k_cu_0648195f_80404cuda3std6ranges3__45__cpo4swapE
	.align		8
        /*0058*/ 	.dword	_ZN39_INTERNAL_7143e41b_4_k_cu_0648195f_80404cuda3std6ranges3__45__cpo9iter_moveE
	.align		8
        /*0060*/ 	.dword	_ZN39_INTERNAL_7143e41b_4_k_cu_0648195f_80404cute7productE
	.align		8
        /*0068*/ 	.dword	_ZN39_INTERNAL_7143e41b_4_k_cu_0648195f_80404cute1_E
	.align		8
        /*0070*/ 	.dword	$str$25
	.align		8
        /*0078*/ 	.dword	$str$26
	.align		8
        /*0080*/ 	.dword	$str$27
	.align		8
        /*0088*/ 	.dword	$str$28


//--------------------- .text._ZN7cutlass13device_kernelINS_4gemm6kernel13GemmUniversalIN4cute5tupleIJiiiiEEENS1_10collective13CollectiveMmaINS1_35MainloopSm100TmaUmmaWarpSpecializedILi4ELi2ELi4ENS5_IJNS4_1CILi2EEESB_NSA_ILi1EEEEEEEENS5_IJNSA_ILi256EEENSA_ILi128EEENSA_ILi32EEEEEENS_10bfloat16_tENS5_IJlSC_lEEESJ_SK_NS4_8TiledMMAINS4_8MMA_AtomIJNS4_26SM100_MMA_F16BF16_2x1SM_SSISJ_SJ_fLi256ELi128ELNS4_4UMMA5MajorE0ELSP_0ELNSO_7ScaleInE0ELSQ_0EEEEEENS4_6LayoutINS5_IJSC_SC_SC_EEENS5_IJNSA_ILi0EEESV_SV_EEEEENS5_IJNS4_10UnderscoreESY_SY_EEEEENS4_28SM100_TMA_2SM_LOAD_MULTICASTENS4_14ComposedLayoutINS4_7SwizzleILi2ELi4ELi3EEENS4_18smem_ptr_flag_bitsILi16EEENST_INS5_IJNSA_ILi8EEESH_EEENS5_IJSH_SC_EEEEEEEvNS4_8identityENS4_18SM100_TMA_2SM_LOADES1B_vS1C_EENS_8epilogue10collective18CollectiveEpilogueINS1F_23Sm100TmaWarpSpecializedILi4ELi2ELi32ELb1ELb0EEEJNS5_IJSG_SG_SH_EEENS5_IJNST_ISG_SC_EENST_ISH_SC_EEEEESJ_SK_SJ_SK_NS1F_6fusion15FusionCallbacksIS1J_NS1O_17LinearCombinationISJ_fSJ_fLNS_15FloatRoundStyleE2EEES1K_S1N_JEEENS4_5SM1004TMEM4LOAD26SM100_TMEM_LOAD_32dp32b32xENS4_13SM90_TMA_LOADES1B_NS4_39AutoVectorizingCopyWithAssumedAlignmentILi128EEENS4_14SM90_TMA_STOREES1B_S20_S20_EEEvvEEEEvNT_6ParamsE --------------------------
	.section	.text._ZN7cutlass13device_kernelINS_4gemm6kernel13GemmUniversalIN4cute5tupleIJiiiiEEENS1_10collective13CollectiveMmaINS1_35MainloopSm100TmaUmmaWarpSpecializedILi4ELi2ELi4ENS5_IJNS4_1CILi2EEESB_NSA_ILi1EEEEEEEENS5_IJNSA_ILi256EEENSA_ILi128EEENSA_ILi32EEEEEENS_10bfloat16_tENS5_IJlSC_lEEESJ_SK_NS4_8TiledMMAINS4_8MMA_AtomIJNS4_26SM100_MMA_F16BF16_2x1SM_SSISJ_SJ_fLi256ELi128ELNS4_4UMMA5MajorE0ELSP_0ELNSO_7ScaleInE0ELSQ_0EEEEEENS4_6LayoutINS5_IJSC_SC_SC_EEENS5_IJNSA_ILi0EEESV_SV_EEEEENS5_IJNS4_10UnderscoreESY_SY_EEEEENS4_28SM100_TMA_2SM_LOAD_MULTICASTENS4_14ComposedLayoutINS4_7SwizzleILi2ELi4ELi3EEENS4_18smem_ptr_flag_bitsILi16EEENST_INS5_IJNSA_ILi8EEESH_EEENS5_IJSH_SC_EEEEEEEvNS4_8identityENS4_18SM100_TMA_2SM_LOADES1B_vS1C_EENS_8epilogue10collective18CollectiveEpilogueINS1F_23Sm100TmaWarpSpecializedILi4ELi2ELi32ELb1ELb0EEEJNS5_IJSG_SG_SH_EEENS5_IJNST_ISG_SC_EENST_ISH_SC_EEEEESJ_SK_SJ_SK_NS1F_6fusion15FusionCallbacksIS1J_NS1O_17LinearCombinationISJ_fSJ_fLNS_15FloatRoundStyleE2EEES1K_S1N_JEEENS4_5SM1004TMEM4LOAD26SM100_TMEM_LOAD_32dp32b32xENS4_13SM90_TMA_LOADES1B_NS4_39AutoVectorizingCopyWithAssumedAlignmentILi128EEENS4_14SM90_TMA_STOREES1B_S20_S20_EEEvvEEEEvNT_6ParamsE,"ax",@progbits
	.align	128
.text._ZN7cutlass13device_kernelINS_4gemm6kernel13GemmUniversalIN4cute5tupleIJiiiiEEENS1_10collective13CollectiveMmaINS1_35MainloopSm100TmaUmmaWarpSpecializedILi4ELi2ELi4ENS5_IJNS4_1CILi2EEESB_NSA_ILi1EEEEEEEENS5_IJNSA_ILi256EEENSA_ILi128EEENSA_ILi32EEEEEENS_10bfloat16_tENS5_IJlSC_lEEESJ_SK_NS4_8TiledMMAINS4_8MMA_AtomIJNS4_26SM100_MMA_F16BF16_2x1SM_SSISJ_SJ_fLi256ELi128ELNS4_4UMMA5MajorE0ELSP_0ELNSO_7ScaleInE0ELSQ_0EEEEEENS4_6LayoutINS5_IJSC_SC_SC_EEENS5_IJNSA_ILi0EEESV_SV_EEEEENS5_IJNS4_10UnderscoreESY_SY_EEEEENS4_28SM100_TMA_2SM_LOAD_MULTICASTENS4_14ComposedLayoutINS4_7SwizzleILi2ELi4ELi3EEENS4_18smem_ptr_flag_bitsILi16EEENST_INS5_IJNSA_ILi8EEESH_EEENS5_IJSH_SC_EEEEEEEvNS4_8identityENS4_18SM100_TMA_2SM_LOADES1B_vS1C_EENS_8epilogue10collective18CollectiveEpilogueINS1F_23Sm100TmaWarpSpecializedILi4ELi2ELi32ELb1ELb0EEEJNS5_IJSG_SG_SH_EEENS5_IJNST_ISG_SC_EENST_ISH_SC_EEEEESJ_SK_SJ_SK_NS1F_6fusion15FusionCallbacksIS1J_NS1O_17LinearCombinationISJ_fSJ_fLNS_15FloatRoundStyleE2EEES1K_S1N_JEEENS4_5SM1004TMEM4LOAD26SM100_TMEM_LOAD_32dp32b32xENS4_13SM90_TMA_LOADES1B_NS4_39AutoVectorizingCopyWithAssumedAlignmentILi128EEENS4_14SM90_TMA_STOREES1B_S20_S20_EEEvvEEEEvNT_6ParamsE:
        .type           _ZN7cutlass13device_kernelINS_4gemm6kernel13GemmUniversalIN4cute5tupleIJiiiiEEENS1_10collective13CollectiveMmaINS1_35MainloopSm100TmaUmmaWarpSpecializedILi4ELi2ELi4ENS5_IJNS4_1CILi2EEESB_NSA_ILi1EEEEEEEENS5_IJNSA_ILi256EEENSA_ILi128EEENSA_ILi32EEEEEENS_10bfloat16_tENS5_IJlSC_lEEESJ_SK_NS4_8TiledMMAINS4_8MMA_AtomIJNS4_26SM100_MMA_F16BF16_2x1SM_SSISJ_SJ_fLi256ELi128ELNS4_4UMMA5MajorE0ELSP_0ELNSO_7ScaleInE0ELSQ_0EEEEEENS4_6LayoutINS5_IJSC_SC_SC_EEENS5_IJNSA_ILi0EEESV_SV_EEEEENS5_IJNS4_10UnderscoreESY_SY_EEEEENS4_28SM100_TMA_2SM_LOAD_MULTICASTENS4_14ComposedLayoutINS4_7SwizzleILi2ELi4ELi3EEENS4_18smem_ptr_flag_bitsILi16EEENST_INS5_IJNSA_ILi8EEESH_EEENS5_IJSH_SC_EEEEEEEvNS4_8identityENS4_18SM100_TMA_2SM_LOADES1B_vS1C_EENS_8epilogue10collective18CollectiveEpilogueINS1F_23Sm100TmaWarpSpecializedILi4ELi2ELi32ELb1ELb0EEEJNS5_IJSG_SG_SH_EEENS5_IJNST_ISG_SC_EENST_ISH_SC_EEEEESJ_SK_SJ_SK_NS1F_6fusion15FusionCallbacksIS1J_NS1O_17LinearCombinationISJ_fSJ_fLNS_15FloatRoundStyleE2EEES1K_S1N_JEEENS4_5SM1004TMEM4LOAD26SM100_TMEM_LOAD_32dp32b32xENS4_13SM90_TMA_LOADES1B_NS4_39AutoVectorizingCopyWithAssumedAlignmentILi128EEENS4_14SM90_TMA_STOREES1B_S20_S20_EEEvvEEEEvNT_6ParamsE,@function
        .size           _ZN7cutlass13device_kernelINS_4gemm6kernel13GemmUniversalIN4cute5tupleIJiiiiEEENS1_10collective13CollectiveMmaINS1_35MainloopSm100TmaUmmaWarpSpecializedILi4ELi2ELi4ENS5_IJNS4_1CILi2EEESB_NSA_ILi1EEEEEEEENS5_IJNSA_ILi256EEENSA_ILi128EEENSA_ILi32EEEEEENS_10bfloat16_tENS5_IJlSC_lEEESJ_SK_NS4_8TiledMMAINS4_8MMA_AtomIJNS4_26SM100_MMA_F16BF16_2x1SM_SSISJ_SJ_fLi256ELi128ELNS4_4UMMA5MajorE0ELSP_0ELNSO_7ScaleInE0ELSQ_0EEEEEENS4_6LayoutINS5_IJSC_SC_SC_EEENS5_IJNSA_ILi0EEESV_SV_EEEEENS5_IJNS4_10UnderscoreESY_SY_EEEEENS4_28SM100_TMA_2SM_LOAD_MULTICASTENS4_14ComposedLayoutINS4_7SwizzleILi2ELi4ELi3EEENS4_18smem_ptr_flag_bitsILi16EEENST_INS5_IJNSA_ILi8EEESH_EEENS5_IJSH_SC_EEEEEEEvNS4_8identityENS4_18SM100_TMA_2SM_LOADES1B_vS1C_EENS_8epilogue10collective18CollectiveEpilogueINS1F_23Sm100TmaWarpSpecializedILi4ELi2ELi32ELb1ELb0EEEJNS5_IJSG_SG_SH_EEENS5_IJNST_ISG_SC_EENST_ISH_SC_EEEEESJ_SK_SJ_SK_NS1F_6fusion15FusionCallbacksIS1J_NS1O_17LinearCombinationISJ_fSJ_fLNS_15FloatRoundStyleE2EEES1K_S1N_JEEENS4_5SM1004TMEM4LOAD26SM100_TMEM_LOAD_32dp32b32xENS4_13SM90_TMA_LOADES1B_NS4_39AutoVectorizingCopyWithAssumedAlignmentILi128EEENS4_14SM90_TMA_STOREES1B_S20_S20_EEEvvEEEEvNT_6ParamsE,(.L_x_197 - _ZN7cutlass13device_kernelINS_4gemm6kernel13GemmUniversalIN4cute5tupleIJiiiiEEENS1_10collective13CollectiveMmaINS1_35MainloopSm100TmaUmmaWarpSpecializedILi4ELi2ELi4ENS5_IJNS4_1CILi2EEESB_NSA_ILi1EEEEEEEENS5_IJNSA_ILi256EEENSA_ILi128EEENSA_ILi32EEEEEENS_10bfloat16_tENS5_IJlSC_lEEESJ_SK_NS4_8TiledMMAINS4_8MMA_AtomIJNS4_26SM100_MMA_F16BF16_2x1SM_SSISJ_SJ_fLi256ELi128ELNS4_4UMMA5MajorE0ELSP_0ELNSO_7ScaleInE0ELSQ_0EEEEEENS4_6LayoutINS5_IJSC_SC_SC_EEENS5_IJNSA_ILi0EEESV_SV_EEEEENS5_IJNS4_10UnderscoreESY_SY_EEEEENS4_28SM100_TMA_2SM_LOAD_MULTICASTENS4_14ComposedLayoutINS4_7SwizzleILi2ELi4ELi3EEENS4_18smem_ptr_flag_bitsILi16EEENST_INS5_IJNSA_ILi8EEESH_EEENS5_IJSH_SC_EEEEEEEvNS4_8identityENS4_18SM100_TMA_2SM_LOADES1B_vS1C_EENS_8epilogue10collective18CollectiveEpilogueINS1F_23Sm100TmaWarpSpecializedILi4ELi2ELi32ELb1ELb0EEEJNS5_IJSG_SG_SH_EEENS5_IJNST_ISG_SC_EENST_ISH_SC_EEEEESJ_SK_SJ_SK_NS1F_6fusion15FusionCallbacksIS1J_NS1O_17LinearCombinationISJ_fSJ_fLNS_15FloatRoundStyleE2EEES1K_S1N_JEEENS4_5SM1004TMEM4LOAD26SM100_TMEM_LOAD_32dp32b32xENS4_13SM90_TMA_LOADES1B_NS4_39AutoVectorizingCopyWithAssumedAlignmentILi128EEENS4_14SM90_TMA_STOREES1B_S20_S20_EEEvvEEEEvNT_6ParamsE)
        .other          _ZN7cutlass13device_kernelINS_4gemm6kernel13GemmUniversalIN4cute5tupleIJiiiiEEENS1_10collective13CollectiveMmaINS1_35MainloopSm100TmaUmmaWarpSpecializedILi4ELi2ELi4ENS5_IJNS4_1CILi2EEESB_NSA_ILi1EEEEEEEENS5_IJNSA_ILi256EEENSA_ILi128EEENSA_ILi32EEEEEENS_10bfloat16_tENS5_IJlSC_lEEESJ_SK_NS4_8TiledMMAINS4_8MMA_AtomIJNS4_26SM100_MMA_F16BF16_2x1SM_SSISJ_SJ_fLi256ELi128ELNS4_4UMMA5MajorE0ELSP_0ELNSO_7ScaleInE0ELSQ_0EEEEEENS4_6LayoutINS5_IJSC_SC_SC_EEENS5_IJNSA_ILi0EEESV_SV_EEEEENS5_IJNS4_10UnderscoreESY_SY_EEEEENS4_28SM100_TMA_2SM_LOAD_MULTICASTENS4_14ComposedLayoutINS4_7SwizzleILi2ELi4ELi3EEENS4_18smem_ptr_flag_bitsILi16EEENST_INS5_IJNSA_ILi8EEESH_EEENS5_IJSH_SC_EEEEEEEvNS4_8identityENS4_18SM100_TMA_2SM_LOADES1B_vS1C_EENS_8epilogue10collective18CollectiveEpilogueINS1F_23Sm100TmaWarpSpecializedILi4ELi2ELi32ELb1ELb0EEEJNS5_IJSG_SG_SH_EEENS5_IJNST_ISG_SC_EENST_ISH_SC_EEEEESJ_SK_SJ_SK_NS1F_6fusion15FusionCallbacksIS1J_NS1O_17LinearCombinationISJ_fSJ_fLNS_15FloatRoundStyleE2EEES1K_S1N_JEEENS4_5SM1004TMEM4LOAD26SM100_TMEM_LOAD_32dp32b32xENS4_13SM90_TMA_LOADES1B_NS4_39AutoVectorizingCopyWithAssumedAlignmentILi128EEENS4_14SM90_TMA_STOREES1B_S20_S20_EEEvvEEEEvNT_6ParamsE,@"STO_CUDA_ENTRY STV_DEFAULT"
_ZN7cutlass13device_kernelINS_4gemm6kernel13GemmUniversalIN4cute5tupleIJiiiiEEENS1_10collective13CollectiveMmaINS1_35MainloopSm100TmaUmmaWarpSpecializedILi4ELi2ELi4ENS5_IJNS4_1CILi2EEESB_NSA_ILi1EEEEEEEENS5_IJNSA_ILi256EEENSA_ILi128EEENSA_ILi32EEEEEENS_10bfloat16_tENS5_IJlSC_lEEESJ_SK_NS4_8TiledMMAINS4_8MMA_AtomIJNS4_26SM100_MMA_F16BF16_2x1SM_SSISJ_SJ_fLi256ELi128ELNS4_4UMMA5MajorE0ELSP_0ELNSO_7ScaleInE0ELSQ_0EEEEEENS4_6LayoutINS5_IJSC_SC_SC_EEENS5_IJNSA_ILi0EEESV_SV_EEEEENS5_IJNS4_10UnderscoreESY_SY_EEEEENS4_28SM100_TMA_2SM_LOAD_MULTICASTENS4_14ComposedLayoutINS4_7SwizzleILi2ELi4ELi3EEENS4_18smem_ptr_flag_bitsILi16EEENST_INS5_IJNSA_ILi8EEESH_EEENS5_IJSH_SC_EEEEEEEvNS4_8identityENS4_18SM100_TMA_2SM_LOADES1B_vS1C_EENS_8epilogue10collective18CollectiveEpilogueINS1F_23Sm100TmaWarpSpecializedILi4ELi2ELi32ELb1ELb0EEEJNS5_IJSG_SG_SH_EEENS5_IJNST_ISG_SC_EENST_ISH_SC_EEEEESJ_SK_SJ_SK_NS1F_6fusion15FusionCallbacksIS1J_NS1O_17LinearCombinationISJ_fSJ_fLNS_15FloatRoundStyleE2EEES1K_S1N_JEEENS4_5SM1004TMEM4LOAD26SM100_TMEM_LOAD_32dp32b32xENS4_13SM90_TMA_LOADES1B_NS4_39AutoVectorizingCopyWithAssumedAlignmentILi128EEENS4_14SM90_TMA_STOREES1B_S20_S20_EEEvvEEEEvNT_6ParamsE:
[----:B------:R-:W1:Y:S01]  /*0000*/  LDC R1, c[0x0][0x37c] ;  /* 0x0000df00ff017b82 */ /* 0x000e620000000800 */
[----:B------:R-:W2:Y:S01]  /*0010*/  S2R R95, SR_TID.X ;  /* 0x00000000005f7919 */ /* 0x000ea20000002100 */
[----:B------:R-:W3:Y:S06]  /*0020*/  LDCU.64 UR8, c[0x0][0x890] ;  /* 0x00011200ff0877ac */ /* 0x000eec0008000a00 */
[----:B------:R-:W4:Y:S01]  /*0030*/  S2UR UR4, SR_CgaCtaId ;  /* 0x00000000000479c3 */ /* 0x000f220000008800 */
[----:B------:R-:W-:Y:S02]  /*0040*/  PRMT R80, RZ, 0x7610, R80 ;  /* 0x00007610ff507816 */ /* 0x000fe40000000050 */
[----:B------:R-:W-:Y:S01]  /*0050*/  ELECT P1, URZ, PT ;  /* 0x0000000000ff782f */ /* 0x000fe20003820000 */
[----:B---3--:R-:W-:-:S04]  /*0060*/  UISETP.NE.U32.AND UP0, UPT, UR8, URZ, UPT ;  /* 0x000000ff0800728c */ /* 0x008fc8000bf05070 */
[----:B------:R-:W-:Y:S02]  /*0070*/  UISETP.NE.AND.EX UP0, UPT, UR9, URZ, UPT, UP0 ;  /* 0x000000ff0900728c */ /* 0x000fe4000bf05300 */
[----:B----4-:R-:W-:Y:S02]  /*0080*/  ULOP3.LUT UR33, UR4, 0x1, URZ, 0xc0, !UPT ;  /* 0x0000000104217892 */ /* 0x010fe4000f8ec0ff */
[----:B------:R-:W-:Y:S01]  /*0090*/  ULOP3.LUT UR34, UR4, 0x1, URZ, 0x3c, !UPT ;  /* 0x0000000104227892 */ /* 0x000fe2000f8e3cff */
[----:B--2---:R-:W-:-:S05]  /*00a0*/  SHF.R.U32.HI R81, RZ, 0x5, R95 ;  /* 0x00000005ff517819 */ /* 0x004fca000001165f */
[----:B------:R-:W2:Y:S02]  /*00b0*/  SHFL.IDX PT, R0, R81, RZ, 0x1f ;  /* 0x00001fff51007589 */ /* 0x000ea400000e0000 */
[----:B--2---:R-:W-:Y:S01]  /*00c0*/  R2UR UR13, R0 ;  /* 0x00000000000d72ca */ /* 0x004fe200000e0000 */
[----:B-1----:R-:W-:-:S14]  /*00d0*/  BRA.U UP0, `(.L_x_0) ;  /* 0x0000000100307547 */ /* 0x002fdc000b800000 */
[----:B------:R-:W1:Y:S02]  /*00e0*/  LDCU.64 UR4, c[0x0][0x888] ;  /* 0x00011100ff0477ac */ /* 0x000e640008000a00 */
[----:B-1----:R-:W-:-:S04]  /*00f0*/  UISETP.NE.U32.AND UP0, UPT, UR4, URZ, UPT ;  /* 0x000000ff0400728c */ /* 0x002fc8000bf05070 */
[----:B------:R-:W-:-:S09]  /*0100*/  UISETP.NE.AND.EX UP0, UPT, UR5, URZ, UPT, UP0 ;  /* 0x000000ff0500728c */ /* 0x000fd2000bf05300 */
[----:B------:R-:W-:Y:S05]  /*0110*/  BRA.U !UP0, `(.L_x_1) ;  /* 0x0000000108147547 */ /* 0x000fea000b800000 */
[----:B------:R-:W1:Y:S01]  /*0120*/  LDC.64 R2, c[0x0][0x888] ;  /* 0x00022200ff027b82 */ /* 0x000e620000000a00 */
[----:B------:R-:W1:Y:S02]  /*0130*/  LDCU.64 UR4, c[0x0][0x358] ;  /* 0x00006b00ff0477ac */ /* 0x000e640008000a00 */
[----:B-1----:R1:W5:Y:S01]  /*0140*/  LDG.E R41, desc[UR4][R2.64] ;  /* 0x0000000402297981 */ /* 0x002362000c1e1900 */
[----:B------:R-:W-:Y:S01]  /*0150*/  HFMA2 R80, -RZ, RZ, 0, 5.9604644775390625e-08 ;  /* 0x00000001ff507431 */ /* 0x000fe200000001ff */
[----:B------:R-:W-:Y:S05]  /*0160*/  BRA `(.L_x_0) ;  /* 0x00000000000c7947 */ /* 0x000fea0003800000 */
.L_x_1:
[----:B------:R-:W1:Y:S01]  /*0170*/  LDCU UR4, c[0x0][0x880] ;  /* 0x00011000ff0477ac */ /* 0x000e620008000800 */
[----:B------:R-:W-:Y:S01]  /*0180*/  HFMA2 R80, -RZ, RZ, 0, 5.9604644775390625e-08 ;  /* 0x00000001ff507431 */ /* 0x000fe200000001ff */
[----:B-1----:R-:W-:-:S07]  /*0190*/  MOV R41, UR4 ;  /* 0x0000000400297c02 */ /* 0x002fce0008000f00 */
.L_x_0:
[----:B------:R-:W2:Y:S02]  /*01a0*/  LDCU.64 UR4, c[0x0][0x8b0] ;  /* 0x00011600ff0477ac */ /* 0x000ea40008000a00 */
[----:B--2---:R-:W-:-:S04]  /*01b0*/  UISETP.NE.U32.AND UP0, UPT, UR4, URZ, UPT ;  /* 0x000000ff0400728c */ /* 0x004fc8000bf05070 */
[----:B------:R-:W-:-:S09]  /*01c0*/  UISETP.NE.AND.EX UP0, UPT, UR5, URZ, UPT, UP0 ;  /* 0x000000ff0500728c */ /* 0x000fd2000bf05300 */
[----:B------:R-:W-:Y:S05]  /*01d0*/  BRA.U UP0, `(.L_x_2) ;  /* 0x0000000100287547 */ /* 0x000fea000b800000 */
[----:B------:R-:W2:Y:S02]  /*01e0*/  LDCU.64 UR4, c[0x0][0x8a8] ;  /* 0x00011500ff0477ac */ /* 0x000ea40008000a00 */
[----:B--2---:R-:W-:-:S04]  /*01f0*/  UISETP.NE.U32.AND UP0, UPT, UR4, URZ, UPT ;  /* 0x000000ff0400728c */ /* 0x004fc8000bf05070 */
[----:B------:R-:W-:-:S09]  /*0200*/  UISETP.NE.AND.EX UP0, UPT, UR5, URZ, UPT, UP0 ;  /* 0x000000ff0500728c */ /* 0x000fd2000bf05300 */
[----:B------:R-:W-:Y:S05]  /*0210*/  BRA.U !UP0, `(.L_x_3) ;  /* 0x0000000108107547 */ /* 0x000fea000b800000 */
[----:B------:R-:W2:Y:S01]  /*0220*/  LDC.64 R38, c[0x0][0x8a8] ;  /* 0x00022a00ff267b82 */ /* 0x000ea20000000a00 */
[----:B------:R-:W2:Y:S02]  /*0230*/  LDCU.64 UR4, c[0x0][0x358] ;  /* 0x00006b00ff0477ac */ /* 0x000ea40008000a00 */
[----:B--2---:R2:W5:Y:S01]  /*0240*/  LDG.E R38, desc[UR4][R38.64] ;  /* 0x0000000426267981 */ /* 0x004562000c1e1900 */
[----:B------:R-:W-:Y:S05]  /*0250*/  BRA `(.L_x_2) ;  /* 0x0000000000087947 */ /* 0x000fea0003800000 */
.L_x_3:
[----:B------:R-:W2:Y:S02]  /*0260*/  LDCU UR4, c[0x0][0x8a0] ;  /* 0x00011400ff0477ac */ /* 0x000ea40008000800 */
[----:B--2---:R-:W-:Y:S02]  /*0270*/  MOV R38, UR4 ;  /* 0x0000000400267c02 */ /* 0x004fe40008000f00 */
.L_x_2:
[----:B------:R-:W-:Y:S01]  /*0280*/  IMAD.U32 R0, RZ, RZ, UR13 ;  /* 0x0000000dff007e24 */ /* 0x000fe2000f8e00ff */
[----:B------:R-:W-:Y:S04]  /*0290*/  BSSY.RECONVERGENT B0, `(.L_x_4) ;  /* 0x000000c000007945 */ /* 0x000fe80003800200 */
[C---:B------:R-:W-:Y:S02]  /*02a0*/  ISETP.NE.OR P2, PT, R0.reuse, 0x1, !P1 ;  /* 0x000000010000780c */ /* 0x040fe40004f45670 */
[----:B------:R-:W-:-:S11]  /*02b0*/  ISETP.NE.OR P0, PT, R0, 0x3, !P1 ;  /* 0x000000030000780c */ /* 0x000fd60004f05670 */
[----:B------:R-:W-:Y:S05]  /*02c0*/  @P2 BRA `(.L_x_5) ;  /* 0x0000000000202947 */ /* 0x000fea0003800000 */
[----:B------:R-:W3:Y:S02]  /*02d0*/  LDCU.64 UR4, c[0x0][0x348] ;  /* 0x00006900ff0477ac */ /* 0x000ee40008000a00 */
[----:B---3--:R-:W-:Y:S02]  /*02e0*/  UIADD3 UR6, UP1, UPT, UR4, 0x80, URZ ;  /* 0x0000008004067890 */ /* 0x008fe4000ff3e0ff */
[----:B------:R-:W-:Y:S02]  /*02f0*/  UIADD3 UR4, UP0, UPT, UR4, 0x180, URZ ;  /* 0x0000018004047890 */ /* 0x000fe4000ff1e0ff */
[----:B------:R-:W-:Y:S02]  /*0300*/  UIADD3.X UR7, UPT, UPT, URZ, UR5, URZ, UP1, !UPT ;  /* 0x00000005ff077290 */ /* 0x000fe40008ffe4ff */
[----:B------:R-:W-:-:S07]  /*0310*/  UIADD3.X UR5, UPT, UPT, URZ, UR5, URZ, UP0, !UPT ;  /* 0x00000005ff057290 */ /* 0x000fce00087fe4ff */
[----:B------:R3:W-:Y:S02]  /*0320*/  UTMACCTL.PF [UR6] ;  /* 0x00000000060079b9 */ /* 0x0007e40008040000 */
[----:B------:R3:W-:Y:S02]  /*0330*/  UTMACCTL.PF [UR4] ;  /* 0x00000000040079b9 */ /* 0x0007e40008040000 */
[----:B---3--:R-:W-:Y:S01]  /*0340*/  NOP ;  /* 0x0000000000007918 */ /* 0x008fe20000000000 */
.L_x_5:
[----:B------:R-:W-:Y:S05]  /*0350*/  BSYNC.RECONVERGENT B0 ;  /* 0x0000000000007941 */ /* 0x000fea0003800200 */
.L_x_4:
[----:B------:R-:W-:Y:S04]  /*0360*/  BSSY.RECONVERGENT B0, `(.L_x_6) ;  /* 0x000000a000007945 */ /* 0x000fe80003800200 */
        /* <DEDUP_REMOVED lines=9> */
.L_x_7:
[----:B------:R-:W-:Y:S05]  /*0400*/  BSYNC.RECONVERGENT B0 ;  /* 0x0000000000007941 */ /* 0x000fea0003800200 */
.L_x_6:
[----:B------:R-:W3:Y:S01]  /*0410*/  LDCU.64 UR4, c[0x0][0x888] ;  /* 0x00011100ff0477ac */ /* 0x000ee20008000a00 */
[----:B------:R-:W-:Y:S02]  /*0420*/  UISETP.EQ.U32.AND UP1, UPT, UR8, URZ, UPT ;  /* 0x000000ff0800728c */ /* 0x000fe4000bf22070 */
[----:B------:R-:W-:Y:S02]  /*0430*/  UPLOP3.LUT UP3, UPT, UPT, UPT, UPT, 0x80, 0x8 ;  /* 0x000000000008789c */ /* 0x000fe40003f6f070 */
[----:B---3--:R-:W-:-:S04]  /*0440*/  UISETP.NE.U32.AND UP0, UPT, UR4, URZ, UPT ;  /* 0x000000ff0400728c */ /* 0x008fc8000bf05070 */
[----:B------:R-:W-:-:S04]  /*0450*/  UISETP.NE.AND.EX UP0, UPT, UR5, URZ, UPT, UP0 ;  /* 0x000000ff0500728c */ /* 0x000fc8000bf05300 */
[----:B------:R-:W-:-:S04]  /*0460*/  UISETP.EQ.OR.EX UP2, UPT, UR9, URZ, !UP0, UP1 ;  /* 0x000000ff0900728c */ /* 0x000fc8000c742710 */
[----:B------:R-:W-:-:S06]  /*0470*/  UP2UR UR4, UPR, URZ, 0x4 ;  /* 0x00000004ff047883 */ /* 0x000fcc0008000000 */
[----:B------:R-:W-:Y:S01]  /*0480*/  MOV R84, UR4 ;  /* 0x0000000400547c02 */ /* 0x000fe20008000f00 */
[----:B------:R-:W-:Y:S06]  /*0490*/  BRA.U !UP2, `(.L_x_8) ;  /* 0x000000010a207547 */ /* 0x000fec000b800000 */
[----:B------:R-:W-:Y:S01]  /*04a0*/  UISETP.NE.U32.AND UP1, UPT, UR8, URZ, UPT ;  /* 0x000000ff0800728c */ /* 0x000fe2000bf25070 */
[----:B-----5:R-:W-:Y:S01]  /*04b0*/  FSETP.NEU.AND P0, PT, R41, RZ, PT ;  /* 0x000000ff2900720b */ /* 0x020fe20003f0d000 */
[----:B------:R-:W-:Y:S02]  /*04c0*/  USEL UR4, URZ, 0xffffffff, UP0 ;  /* 0xffffffffff047887 */ /* 0x000fe40008000000 */
[----:B------:R-:W-:-:S10]  /*04d0*/  UISETP.NE.AND.EX UP1, UPT, UR9, URZ, UPT, UP1 ;  /* 0x000000ff0900728c */ /* 0x000fd4000bf25310 */
[----:B------:R-:W-:Y:S01]  /*04e0*/  VOTEU.ANY UP0, P0 ;  /* 0x0000000000ff7886 */ /* 0x000fe20000000100 */
[----:B------:R-:W-:-:S04]  /*04f0*/  @!UP1 USEL UR4, URZ, 0xffffffff, UP0 ;  /* 0xffffffffff049887 */ /* 0x000fc80008000000 */
[----:B------:R-:W-:-:S04]  /*0500*/  ULOP3.LUT UR4, UR4, 0x1, URZ, 0xc0, !UPT ;  /* 0x0000000104047892 */ /* 0x000fc8000f8ec0ff */
[----:B------:R-:W-:-:S11]  /*0510*/  UISETP.NE.U32.AND UP3, UPT, UR4, 0x1, UPT ;  /* 0x000000010400788c */ /* 0x000fd6000bf65070 */
.L_x_8:
[----:B------:R-:W3:Y:S01]  /*0520*/  SHFL.IDX PT, R0, R81, RZ, 0x1f ;  /* 0x00001fff51007589 */ /* 0x000ee200000e0000 */
[----:B------:R-:W-:-:S04]  /*0530*/  UISETP.NE.AND UP0, UPT, UR13, 0x2, UPT ;  /* 0x000000020d00788c */ /* 0x000fc8000bf05270 */
[----:B------:R-:W-:Y:S02]  /*0540*/  UISETP.EQ.AND UP1, UPT, UR33, URZ, !UP0 ;  /* 0x000000ff2100728c */ /* 0x000fe4000c722270 */
[----:B------:R-:W-:-:S04]  /*0550*/  USEL UR48, URZ, 0x1, UP0 ;  /* 0x00000001ff307887 */ /* 0x000fc80008000000 */
[----:B------:R-:W-:Y:S02]  /*0560*/  PLOP3.LUT P3, PT, P1, PT, UP1, 0x80, 0x8 ;  /* 0x000000000008781c */ /* 0x000fe40000f6f018 */
[----:B---3--:R-:W-:-:S13]  /*0570*/  ISETP.NE.AND P0, PT, R0, RZ, PT ;  /* 0x000000ff0000720c */ /* 0x008fda0003f05270 */
[----:B------:R-:W-:Y:S05]  /*0580*/  @P0 BRA `(.L_x_9) ;  /* 0x0000000000580947 */ /* 0x000fea0003800000 */
[----:B------:R-:W3:Y:S01]  /*0590*/  S2UR UR5, SR_CgaCtaId ;  /* 0x00000000000579c3 */ /* 0x000ee20000008800 */
[----:B------:R-:W-:Y:S01]  /*05a0*/  UMOV UR4, 0x400 ;  /* 0x0000040000047882 */ /* 0x000fe20000000000 */
[----:B------:R-:W-:Y:S01]  /*05b0*/  UMOV UR8, 0x1 ;  /* 0x0000000100087882 */ /* 0x000fe20000000000 */
[----:B------:R-:W-:Y:S01]  /*05c0*/  UMOV UR6, 0x2 ;  /* 0x0000000200067882 */ /* 0x000fe20000000000 */
[----:B------:R-:W-:-:S04]  /*05d0*/  UIADD3 UR8, UPT, UPT, -UR8, 0x100000, URZ ;  /* 0x0010000008087890 */ /* 0x000fc8000fffe1ff */
[----:B------:R-:W-:Y:S02]  /*05e0*/  USHF.L.U32 UR9, UR8, 0xb, URZ ;  /* 0x0000000b08097899 */ /* 0x000fe400080006ff */
[----:B------:R-:W-:Y:S02]  /*05f0*/  USHF.L.U32 UR8, UR8, 0x1, URZ ;  /* 0x0000000108087899 */ /* 0x000fe400080006ff */
[----:B------:R-:W-:-:S04]  /*0600*/  UIADD3 UR6, UPT, UPT, -UR6, 0x100000, URZ ;  /* 0x0010000006067890 */ /* 0x000fc8000fffe1ff */
[----:B------:R-:W-:Y:S02]  /*0610*/  USHF.L.U32 UR7, UR6, 0xb, URZ ;  /* 0x0000000b06077899 */ /* 0x000fe400080006ff */
[----:B------:R-:W-:Y:S01]  /*0620*/  USHF.L.U32 UR6, UR6, 0x1, URZ ;  /* 0x0000000106067899 */ /* 0x000fe200080006ff */
[----:B------:R-:W-:Y:S01]  /*0630*/  ELECT P0, URZ, PT ;  /* 0x0000000000ff782f */ /* 0x000fe20003800000 */
[----:B---3--:R-:W-:Y:S01]  /*0640*/  ULEA UR4, UR5, UR4, 0x18 ;  /* 0x0000000405047291 */ /* 0x008fe2000f8ec0ff */
[----:B------:R-:W3:Y:S11]  /*0650*/  FENCE.VIEW.ASYNC.S ;  /* 0x00000000000073c6 */ /* 0x000ef60000000000 */
[----:B---3--:R3:W4:Y:S01]  /*0660*/  SYNCS.EXCH.64 URZ, [UR4], UR8 ;  /* 0x0000000804ff75b2 */ /* 0x0087220008000100 */
[----:B------:R3:W1:Y:S01]  /*0670*/  SYNCS.EXCH.64 URZ, [UR4+0x20], UR6 ;  /* 0x0000200604ff75b2 */ /* 0x0006620008000100 */
[----:B------:R3:W1:Y:S01]  /*0680*/  SYNCS.EXCH.64 URZ, [UR4+0x8], UR8 ;  /* 0x0000080804ff75b2 */ /* 0x0006620008000100 */
[----:B------:R3:W1:Y:S01]  /*0690*/  SYNCS.EXCH.64 URZ, [UR4+0x28], UR6 ;  /* 0x0000280604ff75b2 */ /* 0x0006620008000100 */
[----:B------:R3:W1:Y:S01]  /*06a0*/  SYNCS.EXCH.64 URZ, [UR4+0x10], UR8 ;  /* 0x0000100804ff75b2 */ /* 0x0006620008000100 */
[----:B------:R3:W1:Y:S01]  /*06b0*/  SYNCS.EXCH.64 URZ, [UR4+0x30], UR6 ;  /* 0x0000300604ff75b2 */ /* 0x0006620008000100 */
[----:B------:R3:W1:Y:S01]  /*06c0*/  SYNCS.EXCH.64 URZ, [UR4+0x18], UR8 ;  /* 0x0000180804ff75b2 */ /* 0x0006620008000100 */
[----:B------:R3:W1:Y:S01]  /*06d0*/  SYNCS.EXCH.64 URZ, [UR4+0x38], UR6 ;  /* 0x0000380604ff75b2 */ /* 0x0006620008000100 */
[----:B------:R-:W-:Y:S01]  /*06e0*/  NOP ;  /* 0x0000000000007918 */ /* 0x000fe20000000000 */
.L_x_9:
[----:B------:R-:W2:Y:S01]  /*06f0*/  SHFL.IDX PT, R0, R81, RZ, 0x1f ;  /* 0x00001fff51007589 */ /* 0x000ea200000e0000 */
[----:B------:R-:W-:Y:S01]  /*0700*/  NOP ;  /* 0x0000000000007918 */ /* 0x000fe20000000000 */
[----:B--2---:R-:W-:-:S13]  /*0710*/  ISETP.NE.AND P0, PT, R0, 0x1, PT ;  /* 0x000000010000780c */ /* 0x004fda0003f05270 */
[----:B------:R-:W-:Y:S05]  /*0720*/  @P0 BRA `(.L_x_10) ;  /* 0x0000000000580947 */ /* 0x000fea0003800000 */
[----:B------:R-:W2:Y:S01]  /*0730*/  S2UR UR5, SR_CgaCtaId ;  /* 0x00000000000579c3 */ /* 0x000ea20000008800 */
[----:B---3--:R-:W-:Y:S01]  /*0740*/  UMOV UR4, 0x400 ;  /* 0x0000040000047882 */ /* 0x008fe20000000000 */
        /* <DEDUP_REMOVED lines=9> */
[----:B--2---:R-:W-:Y:S01]  /*07e0*/  ULEA UR4, UR5, UR4, 0x18 ;  /* 0x0000000405047291 */ /* 0x004fe2000f8ec0ff */
[----:B------:R-:W2:Y:S11]  /*07f0*/  FENCE.VIEW.ASYNC.S ;  /* 0x00000000000073c6 */ /* 0x000eb60000000000 */
[----:B--2---:R2:W3:Y:S01]  /*0800*/  SYNCS.EXCH.64 URZ, [UR4+0x40], UR8 ;  /* 0x0000400804ff75b2 */ /* 0x0044e20008000100 */
        /* <DEDUP_REMOVED lines=8> */
.L_x_10:
[----:B------:R-:W4:Y:S01]  /*0890*/  SHFL.IDX PT, R0, R81, RZ, 0x1f ;  /* 0x00001fff51007589 */ /* 0x000f2200000e0000 */
[----:B------:R-:W-:Y:S01]  /*08a0*/  NOP ;  /* 0x0000000000007918 */ /* 0x000fe20000000000 */
[----:B----4-:R-:W-:-:S13]  /*08b0*/  ISETP.NE.AND P0, PT, R0, 0x3, PT ;  /* 0x000000030000780c */ /* 0x010fda0003f05270 */
[----:B------:R-:W-:Y:S05]  /*08c0*/  @P0 BRA `(.L_x_11) ;  /* 0x0000000000300947 */ /* 0x000fea0003800000 */
[----:B--23--:R-:W2:Y:S01]  /*08d0*/  S2UR UR6, SR_CgaCtaId ;  /* 0x00000000000679c3 */ /* 0x00cea20000008800 */
[----:B------:R-:W-:Y:S01]  /*08e0*/  UMOV UR4, 0x400 ;  /* 0x0000040000047882 */ /* 0x000fe20000000000 */
[----:B------:R-:W-:Y:S01]  /*08f0*/  UMOV UR5, 0x20 ;  /* 0x0000002000057882 */ /* 0x000fe20000000000 */
[----:B------:R-:W-:Y:S01]  /*0900*/  ELECT P0, URZ, PT ;  /* 0x0000000000ff782f */ /* 0x000fe20003800000 */
[----:B--2---:R-:W-:Y:S02]  /*0910*/  ULEA UR6, UR6, UR4, 0x18 ;  /* 0x0000000406067291 */ /* 0x004fe4000f8ec0ff */
[----:B------:R-:W-:-:S04]  /*0920*/  UIADD3 UR4, UPT, UPT, -UR5, 0x100000, URZ ;  /* 0x0010000005047890 */ /* 0x000fc8000fffe1ff */
[----:B------:R-:W-:Y:S02]  /*0930*/  USHF.L.U32 UR5, UR4, 0xb, URZ ;  /* 0x0000000b04057899 */ /* 0x000fe400080006ff */
[----:B------:R-:W-:Y:S01]  /*0940*/  USHF.L.U32 UR4, UR4, 0x1, URZ ;  /* 0x0000000104047899 */ /* 0x000fe200080006ff */
[----:B------:R-:W2:Y:S11]  /*0950*/  FENCE.VIEW.ASYNC.S ;  /* 0x00000000000073c6 */ /* 0x000eb60000000000 */
[----:B--2---:R4:W2:Y:S01]  /*0960*/  SYNCS.EXCH.64 URZ, [UR6+0x80], UR4 ;  /* 0x0000800406ff75b2 */ /* 0x0048a20008000100 */
[----:B------:R4:W3:Y:S02]  /*0970*/  SYNCS.EXCH.64 URZ, [UR6+0x88], UR4 ;  /* 0x0000880406ff75b2 */ /* 0x0008e40008000100 */
[----:B----4-:R-:W-:Y:S01]  /*0980*/  NOP ;  /* 0x0000000000007918 */ /* 0x010fe20000000000 */
.L_x_11:
[----:B------:R-:W4:Y:S01]  /*0990*/  SHFL.IDX PT, R0, R81, RZ, 0x1f ;  /* 0x00001fff51007589 */ /* 0x000f2200000e0000 */
[----:B------:R-:W-:Y:S01]  /*09a0*/  NOP ;  /* 0x0000000000007918 */ /* 0x000fe20000000000 */
[----:B----4-:R-:W-:-:S13]  /*09b0*/  ISETP.NE.AND P0, PT, R0, 0x4, PT ;  /* 0x000000040000780c */ /* 0x010fda0003f05270 */
[----:B------:R-:W-:Y:S05]  /*09c0*/  @P0 BRA `(.L_x_12) ;  /* 0x00000000004c0947 */ /* 0x000fea0003800000 */
[----:B------:R-:W4:Y:S01]  /*09d0*/  S2UR UR5, SR_CgaCtaId ;  /* 0x00000000000579c3 */ /* 0x000f220000008800 */
[----:B--23--:R-:W-:Y:S01]  /*09e0*/  UMOV UR4, 0x3a0 ;  /* 0x000003a000047882 */ /* 0x00cfe20000000000 */
[----:B------:R-:W-:Y:S01]  /*09f0*/  UMOV UR6, 0x400 ;  /* 0x0000040000067882 */ /* 0x000fe20000000000 */
[----:B------:R-:W-:Y:S01]  /*0a00*/  USEL UR4, UR4, 0x320, UP3 ;  /* 0x0000032004047887 */ /* 0x000fe20009800000 */
[----:B------:R-:W-:Y:S01]  /*0a10*/  UMOV UR8, 0x1 ;  /* 0x0000000100087882 */ /* 0x000fe20000000000 */
[----:B------:R-:W-:Y:S01]  /*0a20*/  ELECT P0, URZ, PT ;  /* 0x0000000000ff782f */ /* 0x000fe20003800000 */
[----:B------:R-:W-:-:S04]  /*0a30*/  UIADD3 UR8, UPT, UPT, -UR8, 0x100000, URZ ;  /* 0x0010000008087890 */ /* 0x000fc8000fffe1ff */
[----:B------:R-:W-:Y:S02]  /*0a40*/  USHF.L.U32 UR9, UR8, 0xb, URZ ;  /* 0x0000000b08097899 */ /* 0x000fe400080006ff */
[----:B------:R-:W-:Y:S02]  /*0a50*/  USHF.L.U32 UR8, UR8, 0x1, URZ ;  /* 0x0000000108087899 */ /* 0x000fe400080006ff */
[----:B----4-:R-:W-:Y:S02]  /*0a60*/  ULEA UR6, UR5, UR6, 0x18 ;  /* 0x0000000605067291 */ /* 0x010fe4000f8ec0ff */
[----:B------:R-:W-:-:S04]  /*0a70*/  UIADD3 UR4, UPT, UPT, -UR4, 0x100000, URZ ;  /* 0x0010000004047890 */ /* 0x000fc8000fffe1ff */
[----:B------:R-:W-:Y:S02]  /*0a80*/  USHF.L.U32 UR5, UR4, 0xb, URZ ;  /* 0x0000000b04057899 */ /* 0x000fe400080006ff */
[----:B------:R-:W-:Y:S01]  /*0a90*/  USHF.L.U32 UR4, UR4, 0x1, URZ ;  /* 0x0000000104047899 */ /* 0x000fe200080006ff */
[----:B------:R-:W2:Y:S03]  /*0aa0*/  FENCE.VIEW.ASYNC.S ;  /* 0x00000000000073c6 */ /* 0x000ea60000000000 */
[----:B--2---:R4:W2:Y:S08]  /*0ab0*/  SYNCS.EXCH.64 URZ, [UR6+0x90], UR8 ;  /* 0x0000900806ff75b2 */ /* 0x0048b00008000100 */
[----:B------:R4:W3:Y:S01]  /*0ac0*/  SYNCS.EXCH.64 URZ, [UR6+0xa0], UR4 ;  /* 0x0000a00406ff75b2 */ /* 0x0008e20008000100 */
[----:B------:R4:W1:Y:S01]  /*0ad0*/  SYNCS.EXCH.64 URZ, [UR6+0x98], UR8 ;  /* 0x0000980806ff75b2 */ /* 0x0008620008000100 */
[----:B------:R4:W1:Y:S02]  /*0ae0*/  SYNCS.EXCH.64 URZ, [UR6+0xa8], UR4 ;  /* 0x0000a80406ff75b2 */ /* 0x0008640008000100 */
[----:B----4-:R-:W-:Y:S01]  /*0af0*/  NOP ;  /* 0x0000000000007918 */ /* 0x010fe20000000000 */
.L_x_12:
[----:B------:R-:W4:Y:S01]  /*0b00*/  SHFL.IDX PT, R0, R81, RZ, 0x1f ;  /* 0x00001fff51007589 */ /* 0x000f2200000e0000 */
[----:B------:R-:W-:Y:S01]  /*0b10*/  NOP ;  /* 0x0000000000007918 */ /* 0x000fe20000000000 */
[----:B----4-:R-:W-:-:S13]  /*0b20*/  ISETP.NE.AND P0, PT, R0, 0x5, PT ;  /* 0x000000050000780c */ /* 0x010fda0003f05270 */
[----:B------:R-:W-:Y:S05]  /*0b30*/  @P0 BRA `(.L_x_13) ;  /* 0x0000000000580947 */ /* 0x000fea0003800000 */
[----:B------:R-:W4:Y:S01]  /*0b40*/  S2UR UR5, SR_CgaCtaId ;  /* 0x00000000000579c3 */ /* 0x000f220000008800 */
[----:B--23--:R-:W-:Y:S01]  /*0b50*/  UMOV UR4, 0x400 ;  /* 0x0000040000047882 */ /* 0x00cfe20000000000 */
        /* <DEDUP_REMOVED lines=9> */
[----:B----4-:R-:W-:Y:S01]  /*0bf0*/  ULEA UR4, UR5, UR4, 0x18 ;  /* 0x0000000405047291 */ /* 0x010fe2000f8ec0ff */
[----:B------:R-:W2:Y:S11]  /*0c00*/  FENCE.VIEW.ASYNC.S ;  /* 0x00000000000073c6 */ /* 0x000eb60000000000 */
[----:B--2---:R4:W2:Y:S01]  /*0c10*/  SYNCS.EXCH.64 URZ, [UR4+0xb0], UR6 ;  /* 0x0000b00604ff75b2 */ /* 0x0048a20008000100 */
[----:B------:R4:W3:Y:S01]  /*0c20*/  SYNCS.EXCH.64 URZ, [UR4+0xd0], UR8 ;  /* 0x0000d00804ff75b2 */ /* 0x0008e20008000100 */
[----:B------:R4:W1:Y:S01]  /*0c30*/  SYNCS.EXCH.64 URZ, [UR4+0xb8], UR6 ;  /* 0x0000b80604ff75b2 */ /* 0x0008620008000100 */
[----:B------:R4:W1:Y:S01]  /*0c40*/  SYNCS.EXCH.64 URZ, [UR4+0xd8], UR8 ;  /* 0x0000d80804ff75b2 */ /* 0x0008620008000100 */
[----:B------:R4:W1:Y:S01]  /*0c50*/  SYNCS.EXCH.64 URZ, [UR4+0xc0], UR6 ;  /* 0x0000c00604ff75b2 */ /* 0x0008620008000100 */
[----:B------:R4:W1:Y:S01]  /*0c60*/  SYNCS.EXCH.64 URZ, [UR4+0xe0], UR8 ;  /* 0x0000e00804ff75b2 */ /* 0x0008620008000100 */
[----:B------:R4:W1:Y:S01]  /*0c70*/  SYNCS.EXCH.64 URZ, [UR4+0xc8], UR6 ;  /* 0x0000c80604ff75b2 */ /* 0x0008620008000100 */
[----:B------:R4:W1:Y:S02]  /*0c80*/  SYNCS.EXCH.64 URZ, [UR4+0xe8], UR8 ;  /* 0x0000e80804ff75b2 */ /* 0x0008640008000100 */
[----:B----4-:R-:W-:Y:S01]  /*0c90*/  NOP ;  /* 0x0000000000007918 */ /* 0x010fe20000000000 */
.L_x_13:
[----:B------:R-:W4:Y:S01]  /*0ca0*/  SHFL.IDX PT, R0, R81, RZ, 0x1f ;  /* 0x00001fff51007589 */ /* 0x000f2200000e0000 */
[----:B------:R-:W-:Y:S01]  /*0cb0*/  ISETP.NE.OR P1, PT, RZ, UR13, !P1 ;  /* 0x0000000dff007c0c */ /* 0x000fe2000cf25670 */
[----:B------:R-:W-:Y:S01]  /*0cc0*/  NOP ;  /* 0x0000000000007918 */ /* 0x000fe20000000000 */
[----:B----4-:R-:W-:-:S13]  /*0cd0*/  ISETP.NE.AND P0, PT, R0, 0x3, PT ;  /* 0x000000030000780c */ /* 0x010fda0003f05270 */
[----:B------:R-:W-:Y:S05]  /*0ce0*/  @P0 BRA `(.L_x_14) ;  /* 0x0000000000380947 */ /* 0x000fea0003800000 */
[----:B------:R-:W4:Y:S01]  /*0cf0*/  S2UR UR5, SR_CgaCtaId ;  /* 0x00000000000579c3 */ /* 0x000f220000008800 */
[----:B--23--:R-:W-:Y:S01]  /*0d00*/  UMOV UR4, 0x400 ;  /* 0x0000040000047882 */ /* 0x00cfe20000000000 */
[----:B------:R-:W-:Y:S01]  /*0d10*/  UMOV UR6, 0x20 ;  /* 0x0000002000067882 */ /* 0x000fe20000000000 */
[----:B------:R-:W-:Y:S01]  /*0d20*/  ELECT P0, URZ, PT ;  /* 0x0000000000ff782f */ /* 0x000fe20003800000 */
[----:B------:R-:W-:-:S04]  /*0d30*/  UIADD3 UR6, UPT, UPT, -UR6, 0x100000, URZ ;  /* 0x0010000006067890 */ /* 0x000fc8000fffe1ff */
[----:B------:R-:W-:Y:S02]  /*0d40*/  USHF.L.U32 UR7, UR6, 0xb, URZ ;  /* 0x0000000b06077899 */ /* 0x000fe400080006ff */
[----:B------:R-:W-:Y:S02]  /*0d50*/  USHF.L.U32 UR6, UR6, 0x1, URZ ;  /* 0x0000000106067899 */ /* 0x000fe400080006ff */
[----:B----4-:R-:W-:Y:S01]  /*0d60*/  ULEA UR4, UR5, UR4, 0x18 ;  /* 0x0000000405047291 */ /* 0x010fe2000f8ec0ff */
[----:B------:R-:W2:Y:S11]  /*0d70*/  FENCE.VIEW.ASYNC.S ;  /* 0x00000000000073c6 */ /* 0x000eb60000000000 */
[----:B--2---:R4:W2:Y:S01]  /*0d80*/  SYNCS.EXCH.64 URZ, [UR4+0xf0], UR6 ;  /* 0x0000f00604ff75b2 */ /* 0x0048a20008000100 */
[----:B------:R4:W3:Y:S01]  /*0d90*/  SYNCS.EXCH.64 URZ, [UR4+0x100], UR6 ;  /* 0x0001000604ff75b2 */ /* 0x0008e20008000100 */
[----:B------:R4:W1:Y:S01]  /*0da0*/  SYNCS.EXCH.64 URZ, [UR4+0xf8], UR6 ;  /* 0x0000f80604ff75b2 */ /* 0x0008620008000100 */
[----:B------:R4:W1:Y:S02]  /*0db0*/  SYNCS.EXCH.64 URZ, [UR4+0x108], UR6 ;  /* 0x0001080604ff75b2 */ /* 0x0008640008000100 */
[----:B----4-:R-:W-:Y:S01]  /*0dc0*/  NOP ;  /* 0x0000000000007918 */ /* 0x010fe20000000000 */
.L_x_14:
[----:B--23--:R-:W2:Y:S01]  /*0dd0*/  S2UR UR7, SR_CgaCtaId ;  /* 0x00000000000779c3 */ /* 0x00cea20000008800 */
[----:B------:R-:W-:Y:S01]  /*0de0*/  VOTEU.ALL UP0, P1 ;  /* 0x0000000000ff7886 */ /* 0x000fe20000800000 */
[----:B------:R-:W-:Y:S01]  /*0df0*/  UMOV UR4, 0x20 ;  /* 0x0000002000047882 */ /* 0x000fe20000000000 */
[----:B------:R-:W-:Y:S01]  /*0e00*/  NOP ;  /* 0x0000000000007918 */ /* 0x000fe20000000000 */
[----:B-1----:R-:W-:Y:S01]  /*0e10*/  LOP3.LUT R3, R95, 0x1f, RZ, 0xc0, !PT ;  /* 0x0000001f5f037812 */ /* 0x002fe200078ec0ff */
[----:B------:R-:W-:Y:S01]  /*0e20*/  UISETP.NE.AND UP4, UPT, UR13, URZ, UPT ;  /* 0x000000ff0d00728c */ /* 0x000fe2000bf85270 */
[----:B------:R-:W-:Y:S01]  /*0e30*/  @!UP0 UMOV UR6, 0x400 ;  /* 0x0000040000068882 */ /* 0x000fe20000000000 */
[----:B------:R-:W-:-:S04]  /*0e40*/  @!UP0 UIADD3 UR4, UPT, UPT, -UR4, 0x100000, URZ ;  /* 0x0010000004048890 */ /* 0x000fc8000fffe1ff */
[----:B------:R-:W-:Y:S02]  /*0e50*/  @!UP0 USHF.L.U32 UR5, UR4, 0xb, URZ ;  /* 0x0000000b04058899 */ /* 0x000fe400080006ff */
[----:B------:R-:W-:Y:S02]  /*0e60*/  @!UP0 USHF.L.U32 UR4, UR4, 0x1, URZ ;  /* 0x0000000104048899 */ /* 0x000fe400080006ff */
[----:B--2---:R-:W-:Y:S01]  /*0e70*/  @!UP0 ULEA UR6, UR7, UR6, 0x18 ;  /* 0x0000000607068291 */ /* 0x004fe2000f8ec0ff */
[----:B------:R-:W1:Y:S01]  /*0e80*/  LDCU UR7, c[0x0][0x36c] ;  /* 0x00006d80ff0777ac */ /* 0x000e620008000800 */
[----:B------:R-:W-:Y:S01]  /*0e90*/  VOTEU.ALL UP0, P1 ;  /* 0x0000000000ff7886 */ /* 0x000fe20000800000 */
[----:B------:R-:W2:Y:S09]  /*0ea0*/  FENCE.VIEW.ASYNC.S ;  /* 0x00000000000073c6 */ /* 0x000eb20000000000 */
[----:B--2---:R2:W3:Y:S01]  /*0eb0*/  @!UP0 SYNCS.EXCH.64 URZ, [UR6+0x110], UR4 ;  /* 0x0001100406ff85b2 */ /* 0x0044e20008000100 */
[----:B-1----:R-:W-:-:S09]  /*0ec0*/  UISETP.EQ.U32.AND UP5, UPT, UR7, 0x1, UPT ;  /* 0x000000010700788c */ /* 0x002fd2000bfa2070 */
[----:B--2---:R-:W-:Y:S05]  /*0ed0*/  BRA.U !UP5, `(.L_x_15) ;  /* 0x000000010d087547 */ /* 0x004fea000b800000 */
[----:B---3--:R-:W-:Y:S01]  /*0ee0*/  UCGABAR_ARV ;  /* 0x00000000000079c7 */ /* 0x008fe20008000000 */
[----:B------:R-:W-:Y:S05]  /*0ef0*/  BRA `(.L_x_16) ;  /* 0x0000000000047947 */ /* 0x000fea0003800000 */
.L_x_15:
[----:B---3--:R-:W-:Y:S01]  /*0f00*/  NOP ;  /* 0x0000000000007918 */ /* 0x008fe20000000000 */
.L_x_16:
[----:B------:R-:W1:Y:S01]  /*0f10*/  S2UR UR21, SR_CTAID.X ;  /* 0x00000000001579c3 */ /* 0x000e620000002500 */
[----:B------:R-:W-:-:S05]  /*0f20*/  CS2R.32 R83, SR_CgaSize ;  /* 0x0000000000537805 */ /* 0x000fca0000008a00 */
[----:B------:R-:W-:-:S05]  /*0f30*/  IMAD R83, R83, -0xa0, RZ ;  /* 0xffffff6053537824 */ /* 0x000fca00078e02ff */
[----:B------:R-:W-:-:S14]  /*0f40*/  R2UR UR5, R83 ;  /* 0x00000000530572ca */ /* 0x000fdc00000e0000 */
[----:B------:R-:W2:Y:S01]  /*0f50*/  LDCU UR5, c[0x0][UR5+0x2b0] ;  /* 0x00005600050577ac */ /* 0x000ea20008000800 */
[----:B------:R-:W-:-:S05]  /*0f60*/  CS2R.32 R83, SR_CgaSize ;  /* 0x0000000000537805 */ /* 0x000fca0000008a00 */
[----:B------:R-:W-:-:S05]  /*0f70*/  IMAD R83, R83, -0xa0, RZ ;  /* 0xffffff6053537824 */ /* 0x000fca00078e02ff */
[----:B------:R-:W-:-:S14]  /*0f80*/  R2UR UR4, R83 ;  /* 0x00000000530472ca */ /* 0x000fdc00000e0000 */
[----:B------:R-:W3:Y:S01]  /*0f90*/  LDCU UR4, c[0x0][UR4+0x2b4] ;  /* 0x00005680040477ac */ /* 0x000ee20008000800 */
[----:B------:R-:W4:Y:S01]  /*0fa0*/  S2UR UR7, SR_CTAID.Y ;  /* 0x00000000000779c3 */ /* 0x000f220000002600 */
[----:B------:R-:W-:-:S05]  /*0fb0*/  CS2R.32 R83, SR_CgaSize ;  /* 0x0000000000537805 */ /* 0x000fca0000008a00 */
[----:B------:R-:W-:-:S05]  /*0fc0*/  IMAD R83, R83, -0xa0, RZ ;  /* 0xffffff6053537824 */ /* 0x000fca00078e02ff */
[----:B------:R-:W-:-:S14]  /*0fd0*/  R2UR UR8, R83 ;  /* 0x00000000530872ca */ /* 0x000fdc00000e0000 */
[----:B------:R-:W3:Y:S01]  /*0fe0*/  LDCU UR8, c[0x0][UR8+0x2a0] ;  /* 0x00005400080877ac */ /* 0x000ee20008000800 */
[----:B------:R-:W-:-:S05]  /*0ff0*/  CS2R.32 R83, SR_CgaSize ;  /* 0x0000000000537805 */ /* 0x000fca0000008a00 */
[----:B------:R-:W-:-:S05]  /*1000*/  IMAD R83, R83, -0xa0, RZ ;  /* 0xffffff6053537824 */ /* 0x000fca00078e02ff */
[----:B------:R-:W-:-:S14]  /*1010*/  R2UR UR9, R83 ;  /* 0x00000000530972ca */ /* 0x000fdc00000e0000 */
[----:B------:R-:W3:Y:S01]  /*1020*/  LDCU UR9, c[0x0][UR9+0x2a4] ;  /* 0x00005480090977ac */ /* 0x000ee20008000800 */
[----:B------:R-:W3:Y:S01]  /*1030*/  S2UR UR10, SR_CgaCtaId ;  /* 0x00000000000a79c3 */ /* 0x000ee20000008800 */
[----:B------:R-:W-:Y:S01]  /*1040*/  UISETP.GT.U32.AND UP0, UPT, UR33, 0xffff, UPT ;  /* 0x0000ffff2100788c */ /* 0x000fe2000bf04070 */
[----:B------:R-:W3:Y:S01]  /*1050*/  LDCU UR18, c[0x0][0xb24] ;  /* 0x00016480ff1277ac */ /* 0x000ee20008000800 */
[----:B------:R-:W-:Y:S01]  /*1060*/  UMOV UR29, 0x5 ;  /* 0x00000005001d7882 */ /* 0x000fe20000000000 */
[----:B-1----:R-:W-:-:S04]  /*1070*/  I2FP.F32.U32 R2, UR21 ;  /* 0x0000001500027c45 */ /* 0x002fc80008201000 */
[----:B------:R-:W1:Y:S01]  /*1080*/  S2UR UR36, SR_CTAID.Z ;  /* 0x00000000002479c3 */ /* 0x000e620000002700 */
[----:B------:R-:W1:Y:S01]  /*1090*/  LDCU UR42, c[0x0][0xb24] ;  /* 0x00016480ff2a77ac */ /* 0x000e620008000800 */
[----:B--2---:R-:W-:Y:S01]  /*10a0*/  FMUL R2, R2, UR5 ;  /* 0x0000000502027c20 */ /* 0x004fe20008400000 */
[----:B------:R-:W-:Y:S01]  /*10b0*/  USEL UR5, UR33, 0xffff, !UP0 ;  /* 0x0000ffff21057887 */ /* 0x000fe2000c000000 */
[----:B----4-:R-:W-:Y:S01]  /*10c0*/  I2FP.F32.U32 R0, UR7 ;  /* 0x0000000700007c45 */ /* 0x010fe20008201000 */
[----:B------:R-:W2:Y:S03]  /*10d0*/  LDCU UR23, c[0x0][0xb30] ;  /* 0x00016600ff1777ac */ /* 0x000ea60008000800 */
[----:B------:R-:W4:Y:S01]  /*10e0*/  F2I.U32.TRUNC.NTZ R2, R2 ;  /* 0x0000000200027305 */ /* 0x000f22000020f000 */
[----:B---3--:R-:W-:Y:S01]  /*10f0*/  FMUL R0, R0, UR4 ;  /* 0x0000000400007c20 */ /* 0x008fe20008400000 */
[----:B------:R-:W-:-:S02]  /*1100*/  ULOP3.LUT UR19, UR5, 0xffff, URZ, 0xc0, !UPT ;  /* 0x0000ffff05137892 */ /* 0x000fc4000f8ec0ff */
[----:B------:R-:W-:Y:S02]  /*1110*/  USHF.L.U32 UR28, UR10, 0xa, URZ ;  /* 0x0000000a0a1c7899 */ /* 0x000fe400080006ff */
[----:B------:R-:W-:Y:S02]  /*1120*/  UISETP.GE.AND UP2, UPT, UR18, 0x1, UPT ;  /* 0x000000011200788c */ /* 0x000fe4000bf46270 */
[----:B------:R-:W3:Y:S01]  /*1130*/  F2I.U32.TRUNC.NTZ R0, R0 ;  /* 0x0000000000007305 */ /* 0x000ee2000020f000 */
[----:B------:R-:W-:Y:S01]  /*1140*/  UMOV UR20, UR7 ;  /* 0x0000000700147c82 */ /* 0x000fe20008000000 */
[----:B------:R-:W-:Y:S01]  /*1150*/  UMOV UR16, UR21 ;  /* 0x0000001500107c82 */ /* 0x000fe20008000000 */
[----:B----4-:R-:W-:Y:S02]  /*1160*/  R2UR UR4, R2 ;  /* 0x00000000020472ca */ /* 0x010fe400000e0000 */
[----:B------:R-:W-:Y:S02]  /*1170*/  PRMT R2, RZ, 0x7610, R2 ;  /* 0x00007610ff027816 */ /* 0x000fe40000000002 */
[----:B---3--:R-:W-:-:S02]  /*1180*/  R2UR UR6, R0 ;  /* 0x00000000000672ca */ /* 0x008fc400000e0000 */
[----:B------:R-:W-:-:S07]  /*1190*/  PRMT R0, RZ, 0x7610, R0 ;  /* 0x00007610ff007816 */ /* 0x000fce0000000000 */
[----:B------:R-:W-:-:S04]  /*11a0*/  UIADD3 UR5, UPT, UPT, -UR4, URZ, URZ ;  /* 0x000000ff04057290 */ /* 0x000fc8000fffe1ff */
[----:B------:R-:W-:Y:S02]  /*11b0*/  UIMAD UR5, UR8, UR5, UR21 ;  /* 0x00000005080572a4 */ /* 0x000fe4000f8e0215 */
[----:B------:R-:W-:-:S04]  /*11c0*/  UIADD3 UR4, UPT, UPT, -UR6, URZ, URZ ;  /* 0x000000ff06047290 */ /* 0x000fc8000fffe1ff */
[----:B------:R-:W-:Y:S01]  /*11d0*/  IMAD.U32 R83, RZ, RZ, UR5 ;  /* 0x00000005ff537e24 */ /* 0x000fe2000f8e00ff */
[----:B------:R-:W-:-:S06]  /*11e0*/  UIMAD UR4, UR9, UR4, UR7 ;  /* 0x00000004090472a4 */ /* 0x000fcc000f8e0207 */
[----:B------:R-:W-:Y:S01]  /*11f0*/  IMAD.U32 R82, RZ, RZ, UR4 ;  /* 0x00000004ff527e24 */ /* 0x000fe2000f8e00ff */
[----:B-12---:R-:W-:Y:S06]  /*1200*/  BRA.U UP4, `(.L_x_17) ;  /* 0x0000000104447547 */ /* 0x006fec000b800000 */
[----:B------:R-:W-:Y:S02]  /*1210*/  R2UR UR4, R83 ;  /* 0x00000000530472ca */ /* 0x000fe400000e0000 */
[----:B------:R-:W-:-:S11]  /*1220*/  R2UR UR8, R82 ;  /* 0x00000000520872ca */ /* 0x000fd600000e0000 */
[----:B------:R-:W-:Y:S02]  /*1230*/  UISETP.GT.U32.AND UP0, UPT, UR4, 0x1, UPT ;  /* 0x000000010400788c */ /* 0x000fe4000bf04070 */
[----:B------:R-:W-:Y:S02]  /*1240*/  ULOP3.LUT UR4, UR4, 0xfffffffe, URZ, 0xc0, !UPT ;  /* 0xfffffffe04047892 */ /* 0x000fe4000f8ec0ff */
[----:B------:R-:W-:Y:S02]  /*1250*/  UISETP.NE.AND UP1, UPT, UR8, URZ, UP0 ;  /* 0x000000ff0800728c */ /* 0x000fe40008725270 */
[----:B------:R-:W-:Y:S02]  /*1260*/  UISETP.NE.AND UP0, UPT, UR8, 0x1, UP0 ;  /* 0x000000010800788c */ /* 0x000fe40008705270 */
[----:B------:R-:W-:Y:S02]  /*1270*/  USEL UR7, URZ, 0x1, UP1 ;  /* 0x00000001ff077887 */ /* 0x000fe40008800000 */
[----:B------:R-:W-:-:S02]  /*1280*/  USEL UR6, URZ, 0x4, UP0 ;  /* 0x00000004ff067887 */ /* 0x000fc40008000000 */
[----:B------:R-:W-:Y:S02]  /*1290*/  USEL UR5, URZ, 0x2, UP1 ;  /* 0x00000002ff057887 */ /* 0x000fe40008800000 */
[----:B------:R-:W-:Y:S02]  /*12a0*/  ULEA UR4, UR8, UR4, 0x1 ;  /* 0x0000000408047291 */ /* 0x000fe4000f8e08ff */
[----:B------:R-:W-:Y:S02]  /*12b0*/  USEL UR8, URZ, 0x8, UP0 ;  /* 0x00000008ff087887 */ /* 0x000fe40008000000 */
[----:B------:R-:W-:-:S03]  /*12c0*/  UIADD3 UR5, UPT, UPT, UR5, UR6, UR7 ;  /* 0x0000000605057290 */ /* 0x000fc6000fffe007 */
[----:B------:R-:W-:Y:S01]  /*12d0*/  UMOV UR6, 0x3 ;  /* 0x0000000300067882 */ /* 0x000fe20000000000 */
[----:B------:R-:W-:Y:S02]  /*12e0*/  UIADD3 UR5, UPT, UPT, UR5, UR8, URZ ;  /* 0x0000000805057290 */ /* 0x000fe4000fffe0ff */
[----:B------:R-:W-:-:S04]  /*12f0*/  USHF.L.U32 UR4, UR6, UR4, URZ ;  /* 0x0000000406047299 */ /* 0x000fc800080006ff */
[----:B------:R-:W-:Y:S02]  /*1300*/  IMAD.U32 R2, RZ, RZ, UR5 ;  /* 0x00000005ff027e24 */ /* 0x000fe4000f8e00ff */
[----:B------:R-:W-:Y:S02]  /*1310*/  IMAD.U32 R0, RZ, RZ, UR4 ;  /* 0x00000004ff007e24 */ /* 0x000fe4000f8e00ff */
.L_x_17:
[----:B------:R-:W-:Y:S05]  /*1320*/  BRA.U !UP2, `(.L_x_18) ;  /* 0x000000010ad07547 */ /* 0x000fea000b800000 */
[----:B------:R-:W1:Y:S01]  /*1330*/  LDCU.128 UR24, c[0x0][0xb10] ;  /* 0x00016200ff1877ac */ /* 0x000e620008000c00 */
[----:B------:R-:W2:Y:S01]  /*1340*/  LDCU UR12, c[0x0][0x370] ;  /* 0x00006e00ff0c77ac */ /* 0x000ea20008000800 */
[----:B------:R-:W3:Y:S01]  /*1350*/  LDCU UR5, c[0x0][0x374] ;  /* 0x00006e80ff0577ac */ /* 0x000ee20008000800 */
[----:B------:R-:W4:Y:S01]  /*1360*/  LDCU UR22, c[0x0][0xb0c] ;  /* 0x00016180ff1677ac */ /* 0x000f220008000800 */
[----:B------:R-:W4:Y:S01]  /*1370*/  LDCU UR4, c[0x0][0xb20] ;  /* 0x00016400ff0477ac */ /* 0x000f220008000800 */
[----:B------:R-:W4:Y:S01]  /*1380*/  LDCU.64 UR16, c[0x0][0xb28] ;  /* 0x00016500ff1077ac */ /* 0x000f220008000a00 */
[----:B-1----:R-:W-:Y:S02]  /*1390*/  UISETP.NE.AND UP0, UPT, UR26, 0x1, UPT ;  /* 0x000000011a00788c */ /* 0x002fe4000bf05270 */
[----:B---3--:R-:W-:Y:S02]  /*13a0*/  UIMAD.WIDE.U32 UR6, UR5, UR27, URZ ;  /* 0x0000001b050672a5 */ /* 0x008fe4000f8e00ff */
[----:B--2---:R-:W-:-:S02]  /*13b0*/  UIMAD.WIDE.U32 UR8, UR12, UR24, URZ ;  /* 0x000000180c0872a5 */ /* 0x004fc4000f8e00ff */
[----:B----4-:R-:W-:Y:S02]  /*13c0*/  UISETP.NE.AND UP1, UPT, UR22, 0x1, UPT ;  /* 0x000000011600788c */ /* 0x010fe4000bf25270 */
[----:B------:R-:W-:Y:S01]  /*13d0*/  UISETP.NE.AND UP2, UPT, UR18, 0x1, UPT ;  /* 0x000000011200788c */ /* 0x000fe2000bf45270 */
[----:B------:R-:W-:Y:S02]  /*13e0*/  UMOV UR6, UR7 ;  /* 0x0000000700067c82 */ /* 0x000fe40008000000 */
[----:B------:R-:W-:Y:S01]  /*13f0*/  UMOV UR8, UR9 ;  /* 0x0000000900087c82 */ /* 0x000fe20008000000 */
[----:B------:R-:W-:Y:S02]  /*1400*/  @UP0 USHF.R.U32.HI UR5, URZ, UR4, UR6 ;  /* 0x00000004ff050299 */ /* 0x000fe40008011606 */
[----:B------:R-:W-:Y:S02]  /*1410*/  UIMAD.WIDE.U32 UR14, UR20, UR27, URZ ;  /* 0x0000001b140e72a5 */ /* 0x000fe4000f8e00ff */
[----:B------:R-:W-:-:S02]  /*1420*/  UIMAD.WIDE.U32 UR6, UR5, UR16, URZ ;  /* 0x00000010050672a5 */ /* 0x000fc4000f8e00ff */
[----:B------:R-:W-:Y:S02]  /*1430*/  @UP1 USHF.R.U32.HI UR12, URZ, UR25, UR8 ;  /* 0x00000019ff0c1299 */ /* 0x000fe40008011608 */
[----:B------:R-:W-:Y:S02]  /*1440*/  UIMAD.WIDE.U32 UR10, UR21, UR24, URZ ;  /* 0x00000018150a72a5 */ /* 0x000fe4000f8e00ff */
[----:B------:R-:W-:Y:S01]  /*1450*/  UIMAD.WIDE.U32 UR8, UR12, UR16, URZ ;  /* 0x000000100c0872a5 */ /* 0x000fe2000f8e00ff */
[----:B------:R-:W-:Y:S01]  /*1460*/  UMOV UR14, UR15 ;  /* 0x0000000f000e7c82 */ /* 0x000fe20008000000 */
[----:B------:R-:W-:Y:S01]  /*1470*/  UMOV UR6, UR7 ;  /* 0x0000000700067c82 */ /* 0x000fe20008000000 */
[----:B------:R-:W-:Y:S02]  /*1480*/  USHF.R.U32.HI UR14, URZ, UR4, UR14 ;  /* 0x00000004ff0e7299 */ /* 0x000fe4000801160e */
[----:B------:R-:W-:Y:S01]  /*1490*/  @UP2 USHF.R.U32.HI UR5, URZ, UR17, UR6 ;  /* 0x00000011ff052299 */ /* 0x000fe20008011606 */
[----:B------:R-:W-:-:S02]  /*14a0*/  UMOV UR10, UR11 ;  /* 0x0000000b000a7c82 */ /* 0x000fc40008000000 */
[----:B------:R-:W-:Y:S01]  /*14b0*/  UMOV UR6, UR9 ;  /* 0x0000000900067c82 */ /* 0x000fe20008000000 */
[----:B------:R-:W-:Y:S02]  /*14c0*/  USHF.R.U32.HI UR10, URZ, UR25, UR10 ;  /* 0x00000019ff0a7299 */ /* 0x000fe4000801160a */
[----:B------:R-:W-:Y:S02]  /*14d0*/  @UP2 USHF.R.U32.HI UR12, URZ, UR17, UR6 ;  /* 0x00000011ff0c2299 */ /* 0x000fe40008011606 */
[----:B------:R-:W-:Y:S02]  /*14e0*/  USEL UR4, UR20, UR14, !UP0 ;  /* 0x0000000e14047287 */ /* 0x000fe4000c000000 */
[----:B------:R-:W-:Y:S02]  /*14f0*/  UIMAD UR6, UR5, UR18, URZ ;  /* 0x00000012050672a4 */ /* 0x000fe4000f8e02ff */
[----:B------:R-:W-:Y:S02]  /*1500*/  USEL UR5, UR21, UR10, !UP1 ;  /* 0x0000000a15057287 */ /* 0x000fe4000c800000 */
[----:B------:R-:W-:-:S02]  /*1510*/  UIMAD UR8, UR12, UR18, URZ ;  /* 0x000000120c0872a4 */ /* 0x000fc4000f8e02ff */
[----:B------:R-:W-:Y:S02]  /*1520*/  UISETP.GE.AND UP0, UPT, UR4, UR6, UPT ;  /* 0x000000060400728c */ /* 0x000fe4000bf06270 */
[----:B------:R-:W-:Y:S02]  /*1530*/  UIMAD.WIDE.U32 UR6, UR4, UR16, URZ ;  /* 0x00000010040672a5 */ /* 0x000fe4000f8e00ff */
[----:B------:R-:W-:Y:S02]  /*1540*/  UISETP.GE.OR UP0, UPT, UR5, UR8, UP0 ;  /* 0x000000080500728c */ /* 0x000fe40008706670 */
[----:B------:R-:W-:Y:S02]  /*1550*/  UIMAD.WIDE.U32 UR8, UR5, UR16, URZ ;  /* 0x00000010050872a5 */ /* 0x000fe4000f8e00ff */
[----:B------:R-:W-:Y:S02]  /*1560*/  USHF.R.U32.HI UR7, URZ, UR17, UR7 ;  /* 0x00000011ff077299 */ /* 0x000fe40008011607 */
[----:B------:R-:W-:-:S02]  /*1570*/  UIADD3 UR10, UPT, UPT, -UR4, URZ, URZ ;  /* 0x000000ff040a7290 */ /* 0x000fc4000fffe1ff */
[----:B------:R-:W-:Y:S02]  /*1580*/  USEL UR7, UR4, UR7, !UP2 ;  /* 0x0000000704077287 */ /* 0x000fe4000d000000 */
[----:B------:R-:W-:Y:S01]  /*1590*/  UIADD3 UR16, UPT, UPT, -UR5, URZ, URZ ;  /* 0x000000ff05107290 */ /* 0x000fe2000fffe1ff */
[----:B------:R-:W-:Y:S01]  /*15a0*/  @!UP0 UMOV UR6, UR9 ;  /* 0x0000000900068c82 */ /* 0x000fe20008000000 */
[----:B------:R-:W-:Y:S02]  /*15b0*/  UIADD3 UR8, UPT, UPT, -UR7, URZ, URZ ;  /* 0x000000ff07087290 */ /* 0x000fe4000fffe1ff */
[----:B------:R-:W-:Y:S02]  /*15c0*/  @!UP0 USHF.R.U32.HI UR6, URZ, UR17, UR6 ;  /* 0x00000011ff068299 */ /* 0x000fe40008011606 */
[----:B------:R-:W-:Y:S02]  /*15d0*/  UIMAD UR8, UR18, UR8, UR4 ;  /* 0x00000008120872a4 */ /* 0x000fe4000f8e0204 */
[----:B------:R-:W-:-:S02]  /*15e0*/  @!UP0 USEL UR6, UR5, UR6, !UP2 ;  /* 0x0000000605068287 */ /* 0x000fc4000d000000 */
[----:B------:R-:W-:Y:S02]  /*15f0*/  UIMAD UR20, UR26, UR10, UR20 ;  /* 0x0000000a1a1472a4 */ /* 0x000fe4000f8e0214 */
[----:B------:R-:W-:Y:S02]  /*1600*/  @!UP0 UIADD3 UR7, UPT, UPT, UR7, -UR6, URZ ;  /* 0x8000000607078290 */ /* 0x000fe4000fffe0ff */
[----:B------:R-:W-:Y:S02]  /*1610*/  @!UP0 UIMAD UR6, UR8, UR12, UR6 ;  /* 0x0000000c080682a4 */ /* 0x000fe4000f8e0206 */
[----:B------:R-:W-:Y:S02]  /*1620*/  @!UP0 UIMAD UR4, UR7, UR18, UR5 ;  /* 0x00000012070482a4 */ /* 0x000fe4000f8e0205 */
[----:B------:R-:W-:Y:S02]  /*1630*/  UIMAD UR16, UR22, UR16, UR21 ;  /* 0x00000010161072a4 */ /* 0x000fe4000f8e0215 */
[----:B------:R-:W-:Y:S01]  /*1640*/  UIMAD UR20, UR4, UR26, UR20 ;  /* 0x0000001a041472a4 */ /* 0x000fe2000f8e0214 */
[----:B------:R-:W-:-:S02]  /*1650*/  @!UP0 UMOV UR5, UR6 ;  /* 0x0000000600058c82 */ /* 0x000fc40008000000 */
[----:B------:R-:W-:-:S12]  /*1660*/  UIMAD UR16, UR5, UR22, UR16 ;  /* 0x00000016051072a4 */ /* 0x000fd8000f8e0210 */
.L_x_18:
[----:B------:R-:W-:Y:S02]  /*1670*/  UISETP.NE.AND UP1, UPT, UR23, 0x1, UPT ;  /* 0x000000011700788c */ /* 0x000fe4000bf25270 */
[----:B------:R-:W-:Y:S02]  /*1680*/  UISETP.NE.AND UP0, UPT, UR13, 0x2, UPT ;  /* 0x000000020d00788c */ /* 0x000fe4000bf05270 */
[----:B------:R-:W-:Y:S02]  /*1690*/  ULOP3.LUT UR28, UR28, 0x800, URZ, 0xc0, !UPT ;  /* 0x000008001c1c7892 */ /* 0x000fe4000f8ec0ff */
[----:B------:R-:W-:-:S03]  /*16a0*/  USHF.L.U32 UR24, UR29, UR19, URZ ;  /* 0x000000131d187299 */ /* 0x000fc600080006ff */
[----:B------:R-:W-:Y:S09]  /*16b0*/  BRA.U UP1, `(.L_x_19) ;  /* 0x0000000101447547 */ /* 0x000ff2000b800000 */
[----:B------:R-:W1:Y:S01]  /*16c0*/  LDCU.128 UR8, c[0x0][0xb10] ;  /* 0x00016200ff0877ac */ /* 0x000e620008000c00 */
[----:B------:R-:W2:Y:S01]  /*16d0*/  LDCU UR12, c[0x0][0xb0c] ;  /* 0x00016180ff0c77ac */ /* 0x000ea20008000800 */
[----:B------:R-:W3:Y:S01]  /*16e0*/  LDCU UR14, c[0x0][0xb20] ;  /* 0x00016400ff0e77ac */ /* 0x000ee20008000800 */
[----:B-1----:R-:W-:Y:S02]  /*16f0*/  UIMAD.WIDE.U32 UR6, UR16, UR8, URZ ;  /* 0x00000008100672a5 */ /* 0x002fe4000f8e00ff */
[----:B------:R-:W-:Y:S02]  /*1700*/  UIMAD.WIDE.U32 UR4, UR20, UR11, URZ ;  /* 0x0000000b140472a5 */ /* 0x000fe4000f8e00ff */
[----:B--2---:R-:W-:Y:S02]  /*1710*/  UISETP.NE.AND UP2, UPT, UR12, 0x1, UPT ;  /* 0x000000010c00788c */ /* 0x004fe4000bf45270 */
[----:B------:R-:W-:Y:S01]  /*1720*/  UISETP.NE.AND UP1, UPT, UR10, 0x1, UPT ;  /* 0x000000010a00788c */ /* 0x000fe2000bf25270 */
[----:B------:R-:W-:-:S02]  /*1730*/  UMOV UR6, UR7 ;  /* 0x0000000700067c82 */ /* 0x000fc40008000000 */
[----:B------:R-:W-:Y:S01]  /*1740*/  UMOV UR4, UR5 ;  /* 0x0000000500047c82 */ /* 0x000fe20008000000 */
[----:B------:R-:W-:Y:S02]  /*1750*/  USHF.R.U32.HI UR6, URZ, UR9, UR6 ;  /* 0x00000009ff067299 */ /* 0x000fe40008011606 */
[----:B---3--:R-:W-:Y:S02]  /*1760*/  USHF.R.U32.HI UR4, URZ, UR14, UR4 ;  /* 0x0000000eff047299 */ /* 0x008fe40008011604 */
[----:B------:R-:W-:Y:S02]  /*1770*/  USEL UR5, UR16, UR6, !UP2 ;  /* 0x0000000610057287 */ /* 0x000fe4000d000000 */
[----:B------:R-:W-:-:S04]  /*1780*/  USEL UR4, UR20, UR4, !UP1 ;  /* 0x0000000414047287 */ /* 0x000fc8000c800000 */
[----:B------:R-:W-:Y:S02]  /*1790*/  UIADD3 UR6, UPT, UPT, -UR4, UR5, URZ ;  /* 0x0000000504067290 */ /* 0x000fe4000fffe1ff */
[----:B------:R-:W-:Y:S02]  /*17a0*/  UIADD3 UR4, UPT, UPT, UR4, -UR5, URZ ;  /* 0x8000000504047290 */ /* 0x000fe4000fffe0ff */
[----:B------:R-:W-:Y:S02]  /*17b0*/  UIMAD UR20, UR6, UR10, UR20 ;  /* 0x0000000a061472a4 */ /* 0x000fe4000f8e0214 */
[----:B------:R-:W-:-:S12]  /*17c0*/  UIMAD UR16, UR4, UR12, UR16 ;  /* 0x0000000c041072a4 */ /* 0x000fd8000f8e0210 */
.L_x_19:
[----:B------:R-:W-:Y:S05]  /*17d0*/  BRA.U !UP5, `(.L_x_20) ;  /* 0x000000010d0c7547 */ /* 0x000fea000b800000 */
[----:B------:R-:W-:Y:S01]  /*17e0*/  UCGABAR_WAIT ;  /* 0x0000000000007dc7 */ /* 0x000fe20008000000 */
[----:B------:R-:W-:Y:S01]  /*17f0*/  CCTL.IVALL ;  /* 0x00000000ff00798f */ /* 0x000fe20002000000 */
[----:B------:R-:W-:Y:S05]  /*1800*/  BRA `(.L_x_21) ;  /* 0x0000000000047947 */ /* 0x000fea0003800000 */
.L_x_20:
[----:B------:R-:W-:Y:S06]  /*1810*/  BAR.SYNC.DEFER_BLOCKING 0x0 ;  /* 0x0000000000007b1d */ /* 0x000fec0000010000 */
.L_x_21:
[----:B------:R-:W-:Y:S05]  /*1820*/  BRA.U UP0, `(.L_x_22) ;  /* 0x0000001100f07547 */ /* 0x000fea000b800000 */
[----:B------:R-:W1:Y:S01]  /*1830*/  LDCU UR6, c[0x0][0x38c] ;  /* 0x00007180ff0677ac */ /* 0x000e620008000800 */
[----:B------:R-:W2:Y:S01]  /*1840*/  S2UR UR9, SR_CgaCtaId ;  /* 0x00000000000979c3 */ /* 0x000ea20000008800 */
[----:B------:R-:W-:Y:S01]  /*1850*/  PLOP3.LUT P1, PT, PT, PT, UP3, 0x80, 0x8 ;  /* 0x000000000008781c */ /* 0x000fe20003f2f038 */
[----:B------:R-:W-:Y:S01]  /*1860*/  IMAD.MOV.U32 R12, RZ, RZ, 0x1 ;  /* 0x00000001ff0c7424 */ /* 0x000fe200078e00ff */
[----:B------:R-:W-:Y:S01]  /*1870*/  UMOV UR8, 0x400 ;  /* 0x0000040000087882 */ /* 0x000fe20000000000 */
[----:B------:R-:W-:Y:S01]  /*1880*/  UISETP.NE.AND UP1, UPT, UR13, URZ, UPT ;  /* 0x000000ff0d00728c */ /* 0x000fe2000bf25270 */
[----:B------:R-:W-:Y:S01]  /*1890*/  ISETP.NE.AND P2, PT, R3, RZ, P3 ;  /* 0x000000ff0300720c */ /* 0x000fe20001f45270 */
[----:B------:R-:W-:Y:S01]  /*18a0*/  USHF.L.U32 UR7, UR21, 0x7, URZ ;  /* 0x0000000715077899 */ /* 0x000fe200080006ff */
[----:B------:R-:W-:Y:S01]  /*18b0*/  PLOP3.LUT P1, PT, P1, PT, PT, 0x8, 0x80 ;  /* 0x000000000080781c */ /* 0x000fe20000f2e170 */
[----:B------:R-:W-:Y:S01]  /*18c0*/  USHF.L.U32 UR46, UR21, 0x6, URZ ;  /* 0x00000006152e7899 */ /* 0x000fe200080006ff */
[----:B------:R-:W-:Y:S01]  /*18d0*/  CS2R R10, SRZ ;  /* 0x00000000000a7805 */ /* 0x000fe2000001ff00 */
[----:B------:R-:W-:Y:S01]  /*18e0*/  IMAD.MOV.U32 R9, RZ, RZ, RZ ;  /* 0x000000ffff097224 */ /* 0x000fe200078e00ff */
[----:B------:R-:W3:Y:S01]  /*18f0*/  LDCU UR39, c[0x0][0x370] ;  /* 0x00006e00ff2777ac */ /* 0x000ee20008000800 */
[----:B------:R-:W-:Y:S01]  /*1900*/  IMAD.MOV.U32 R8, RZ, RZ, 0x1 ;  /* 0x00000001ff087424 */ /* 0x000fe200078e00ff */
[----:B------:R-:W4:Y:S01]  /*1910*/  LDCU.64 UR26, c[0x0][0x348] ;  /* 0x00006900ff1a77ac */ /* 0x000f220008000a00 */
[----:B-1----:R-:W-:-:S02]  /*1920*/  UIADD3 UR5, UPT, UPT, UR6, 0x1f, URZ ;  /* 0x0000001f06057890 */ /* 0x002fc4000fffe0ff */
[----:B------:R-:W-:Y:S02]  /*1930*/  UIADD3 UR47, UPT, UPT, UR6, 0x3e, URZ ;  /* 0x0000003e062f7890 */ /* 0x000fe4000fffe0ff */
[----:B------:R-:W-:Y:S02]  /*1940*/  USHF.R.S32.HI UR4, URZ, 0x1f, UR5 ;  /* 0x0000001fff047899 */ /* 0x000fe40008011405 */
[----:B--2---:R-:W-:Y:S02]  /*1950*/  ULEA UR13, UR9, UR8, 0x18 ;  /* 0x00000008090d7291 */ /* 0x004fe4000f8ec0ff */
[----:B------:R-:W-:Y:S02]  /*1960*/  ULEA.HI UR4, UR4, UR5, URZ, 0x5 ;  /* 0x0000000504047291 */ /* 0x000fe4000f8f28ff */
[----:B------:R-:W-:Y:S02]  /*1970*/  ULOP3.LUT UR5, UR7, 0x80, URZ, 0xc0, !UPT ;  /* 0x0000008007057892 */ /* 0x000fe4000f8ec0ff */
[----:B------:R-:W-:-:S02]  /*1980*/  USHF.R.S32.HI UR41, URZ, 0x5, UR4 ;  /* 0x00000005ff297899 */ /* 0x000fc40008011404 */
[----:B------:R-:W-:Y:S02]  /*1990*/  UIADD3 UR4, UPT, UPT, UR6, -0x1, URZ ;  /* 0xffffffff06047890 */ /* 0x000fe4000fffe0ff */
[----:B------:R-:W-:Y:S02]  /*19a0*/  UISETP.LT.U32.AND UP0, UPT, UR41, 0x4, UPT ;  /* 0x000000042900788c */ /* 0x000fe4000bf01070 */
[----:B------:R-:W-:Y:S02]  /*19b0*/  UISETP.GE.U32.AND UP2, UPT, UR4, -0x3f, UPT ;  /* 0xffffffc10400788c */ /* 0x000fe4000bf46070 */
[----:B------:R-:W-:Y:S02]  /*19c0*/  USEL UR40, UR41, 0x4, UP0 ;  /* 0x0000000429287887 */ /* 0x000fe40008000000 */
[----:B------:R-:W-:Y:S02]  /*19d0*/  ULEA UR30, UR28, UR13, 0x1 ;  /* 0x0000000d1c1e7291 */ /* 0x000fe4000f8e08ff */
[----:B------:R-:W-:Y:S01]  /*19e0*/  UIADD3 UR4, UPT, UPT, UR40, -0x1, URZ ;  /* 0xffffffff28047890 */ /* 0x000fe2000fffe0ff */
[----:B------:R-:W1:Y:S04]  /*19f0*/  LDCU UR38, c[0x0][0x374] ;  /* 0x00006e80ff2677ac */ /* 0x000e680008000800 */
[----:B------:R-:W-:-:S02]  /*1a00*/  @UP2 UIADD3 UR4, UPT, UPT, UR40, URZ, URZ ;  /* 0x000000ff28042290 */ /* 0x000fc4000fffe0ff */
[----:B------:R-:W-:Y:S02]  /*1a10*/  ULOP3.LUT UR46, UR46, 0x40, URZ, 0xc0, !UPT ;  /* 0x000000402e2e7892 */ /* 0x000fe4000f8ec0ff */
[----:B------:R-:W-:Y:S02]  /*1a20*/  USEL UR21, UR48, 0x2, UP1 ;  /* 0x0000000230157887 */ /* 0x000fe40008800000 */
[----:B------:R-:W-:Y:S02]  /*1a30*/  ULEA.HI UR45, UR28, UR5, URZ, 0x1b ;  /* 0x000000051c2d7291 */ /* 0x000fe4000f8fd8ff */
[----:B------:R-:W-:Y:S02]  /*1a40*/  UIADD3 UR30, UPT, UPT, UR30, 0x8400, URZ ;  /* 0x000084001e1e7890 */ /* 0x000fe4000fffe0ff */
[----:B------:R-:W-:Y:S02]  /*1a50*/  UIADD3 UR44, UPT, UPT, UR41, -UR40, URZ ;  /* 0x80000028292c7290 */ /* 0x000fe4000fffe0ff */
[----:B------:R-:W-:-:S02]  /*1a60*/  UIADD3 UR29, UPT, UPT, UR4, 0x1, URZ ;  /* 0x00000001041d7890 */ /* 0x000fc4000fffe0ff */
[----:B------:R-:W-:Y:S01]  /*1a70*/  UIADD3 UR43, UPT, UPT, -UR4, URZ, URZ ;  /* 0x000000ff042b7290 */ /* 0x000fe2000fffe1ff */
[----:B-1-34-:R-:W-:-:S11]  /*1a80*/  UMOV UR6, URZ ;  /* 0x000000ff00067c82 */ /* 0x01afd60008000000 */
.L_x_42:
[----:B-1----:R-:W1:Y:S02]  /*1a90*/  S2UR UR4, SR_CgaCtaId ;  /* 0x00000000000479c3 */ /* 0x002e640000008800 */
[----:B-1----:R-:W-:-:S09]  /*1aa0*/  UISETP.NE.AND UP0, UPT, UR4, URZ, UPT ;  /* 0x000000ff0400728c */ /* 0x002fd2000bf05270 */
[----:B------:R-:W-:Y:S05]  /*1ab0*/  BRA.U UP0, `(.L_x_23) ;  /* 0x0000000100287547 */ /* 0x000fea000b800000 */
[----:B------:R-:W-:Y:S02]  /*1ac0*/  LEA R0, R9, UR13, 0x3 ;  /* 0x0000000d09007c11 */ /* 0x000fe4000f8e18ff */
[----:B------:R-:W-:-:S04]  /*1ad0*/  SHF.L.U32 R3, R8, 0x1f, RZ ;  /* 0x0000001f08037819 */ /* 0x000fc800000006ff */
[----:B------:R-:W1:Y:S02]  /*1ae0*/  SYNCS.PHASECHK.TRANS64.TRYWAIT P0, [R0+URZ+0x100], R3 ;  /* 0x00010003000075a7 */ /* 0x000e6400080011ff */
[----:B-1----:R-:W-:Y:S05]  /*1af0*/  @!P0 BRA `(.L_x_24) ;  /* 0x0000007c00c88947 */ /* 0x002fea0003800000 */
.L_x_149:
[----:B------:R2:W-:Y:S01]  /*1b00*/  SYNCS.ARRIVE.TRANS64.A1T0 RZ, [R0+URZ+0xf0], RZ ;  /* 0x0000f0ff00ff79a7 */ /* 0x0005e200081000ff */
[----:B------:R-:W-:-:S05]  /*1b10*/  VIADD R9, R9, 0x1 ;  /* 0x0000000109097836 */ /* 0x000fca0000000000 */
[----:B------:R-:W-:-:S04]  /*1b20*/  ISETP.NE.AND P0, PT, R9, 0x2, PT ;  /* 0x000000020900780c */ /* 0x000fc80003f05270 */
[----:B-1----:R-:W-:Y:S02]  /*1b30*/  SEL R3, RZ, 0x1, P0 ;  /* 0x00000001ff037807 */ /* 0x002fe40000000000 */
[----:B------:R-:W-:Y:S02]  /*1b40*/  SEL R9, R9, RZ, P0 ;  /* 0x000000ff09097207 */ /* 0x000fe40000000000 */
[----:B------:R-:W-:-:S07]  /*1b50*/  LOP3.LUT R8, R8, R3, RZ, 0x3c, !PT ;  /* 0x0000000308087212 */ /* 0x000fce00078e3cff */
.L_x_23:
[----:B------:R-:W-:Y:S01]  /*1b60*/  ULEA UR4, UR6, UR13, 0x3 ;  /* 0x0000000d06047291 */ /* 0x000fe2000f8e18ff */
[----:B--2---:R-:W-:Y:S01]  /*1b70*/  SHF.L.U32 R0, R12, 0x1f, RZ ;  /* 0x0000001f0c007819 */ /* 0x004fe200000006ff */
[----:B------:R-:W-:Y:S02]  /*1b80*/  UISETP.GE.U32.AND UP0, UPT, UR47, 0x3f, UPT ;  /* 0x0000003f2f00788c */ /* 0x000fe4000bf06070 */
[----:B------:R-:W-:Y:S01]  /*1b90*/  ULEA UR11, UR20, UR46, 0x7 ;  /* 0x0000002e140b7291 */ /* 0x000fe2000f8e38ff */
[----:B------:R-:W-:-:S04]  /*1ba0*/  UMOV UR7, URZ ;  /* 0x000000ff00077c82 */ /* 0x000fc80008000000 */
[----:B------:R1:W2:Y:S01]  /*1bb0*/  SYNCS.PHASECHK.TRANS64.TRYWAIT P0, [UR4+0x20], R0 ;  /* 0x00002000ff0075a7 */ /* 0x0002a20008001104 */
[----:B------:R-:W-:-:S04]  /*1bc0*/  ULEA.HI UR4, UR16, UR16, URZ, 0x1 ;  /* 0x0000001010047291 */ /* 0x000fc8000f8f08ff */
[----:B------:R-:W-:-:S04]  /*1bd0*/  USHF.L.U32 UR4, UR4, 0x7, URZ ;  /* 0x0000000704047899 */ /* 0x000fc800080006ff */
[----:B------:R-:W-:-:S04]  /*1be0*/  ULOP3.LUT UR35, UR4, 0xffffff00, URZ, 0xc0, !UPT ;  /* 0xffffff0004237892 */ /* 0x000fc8000f8ec0ff */
[----:B------:R-:W-:Y:S01]  /*1bf0*/  UIADD3 UR35, UPT, UPT, UR45, UR35, URZ ;  /* 0x000000232d237290 */ /* 0x000fe2000fffe0ff */
[----:B------:R-:W-:Y:S11]  /*1c00*/  BRA.U !UP0, `(.L_x_25) ;  /* 0x0000000108c87547 */ /* 0x000ff6000b800000 */
[----:B------:R-:W-:Y:S01]  /*1c10*/  UMOV UR16, UR43 ;  /* 0x0000002b00107c82 */ /* 0x000fe20008000000 */
[----:B------:R-:W-:Y:S01]  /*1c20*/  UMOV UR4, UR6 ;  /* 0x0000000600047c82 */ /* 0x000fe20008000000 */
[----:B------:R-:W-:-:S05]  /*1c30*/  UMOV UR34, URZ ;  /* 0x000000ff00227c82 */ /* 0x000fca0008000000 */
.L_x_31:
[----:B------:R-:W-:Y:S01]  /*1c40*/  ULEA UR33, UR4, UR13, 0x3 ;  /* 0x0000000d04217291 */ /* 0x000fe2000f8e18ff */
[----:B------:R-:W-:Y:S01]  /*1c50*/  @P3 MOV R2, 0x6000 ;  /* 0x0000600000023802 */ /* 0x000fe20000000f00 */
[----:B--234-:R-:W-:Y:S10]  /*1c60*/  @P0 BRA `(.L_x_26) ;  /* 0x00000000000c0947 */ /* 0x01cff40003800000 */
[----:B------:R-:W-:-:S04]  /*1c70*/  SHF.L.U32 R3, R12, 0x1f, RZ ;  /* 0x0000001f0c037819 */ /* 0x000fc800000006ff */
[----:B------:R-:W2:Y:S02]  /*1c80*/  SYNCS.PHASECHK.TRANS64.TRYWAIT P0, [UR33+0x20], R3 ;  /* 0x00002003ff0075a7 */ /* 0x000ea40008001121 */
[----:B--2---:R-:W-:Y:S05]  /*1c90*/  @!P0 BRA `(.L_x_27) ;  /* 0x0000007c00748947 */ /* 0x004fea0003800000 */
.L_x_26:
[----:B------:R2:W-:Y:S01]  /*1ca0*/  @P3 SYNCS.ARRIVE.TRANS64 RZ, [UR33], R2 ;  /* 0x00000002ffff39a7 */ /* 0x0005e20008000021 */
[----:B------:R-:W-:Y:S02]  /*1cb0*/  ULOP3.LUT UR5, UR21, 0x2, URZ, 0xfc, !UPT ;  /* 0x0000000215057892 */ /* 0x000fe4000f8efcff */
[----:B------:R-:W-:Y:S02]  /*1cc0*/  UIADD3 UR16, UPT, UPT, UR16, 0x1, URZ ;  /* 0x0000000110107890 */ /* 0x000fe4000fffe0ff */
[----:B------:R-:W-:Y:S02]  /*1cd0*/  UISETP.NE.AND UP0, UPT, UR5, 0x2, UPT ;  /* 0x000000020500788c */ /* 0x000fe4000bf05270 */
[----:B------:R-:W-:-:S07]  /*1ce0*/  UISETP.NE.AND UP2, UPT, UR16, 0x1, UPT ;  /* 0x000000011000788c */ /* 0x000fce000bf45270 */
[----:B------:R-:W-:Y:S05]  /*1cf0*/  BRA.U UP0, `(.L_x_28) ;  /* 0x0000000100047547 */ /* 0x000fea000b800000 */
[----:B------:R-:W-:Y:S05]  /*1d00*/  BPT.TRAP 0x1 ;  /* 0x000000040000795c */ /* 0x000fea0000300000 */
.L_x_28:
[----:B------:R-:W-:Y:S04]  /*1d10*/  BSSY.RECONVERGENT B0, `(.L_x_29) ;  /* 0x0000003000007945 */ /* 0x000fe80003800200 */
[----:B------:R-:W-:Y:S05]  /*1d20*/  @!P2 BRA `(.L_x_30) ;  /* 0x000000000004a947 */ /* 0x000fea0003800000 */
[----:B------:R-:W-:Y:S05]  /*1d30*/  BPT.TRAP 0x1 ;  /* 0x000000040000795c */ /* 0x000fea0000300000 */
.L_x_30:
[----:B------:R-:W-:Y:S05]  /*1d40*/  BSYNC.RECONVERGENT B0 ;  /* 0x0000000000007941 */ /* 0x000fea0003800200 */
.L_x_29:
[----:B------:R-:W-:Y:S02]  /*1d50*/  UIADD3 UR5, UPT, UPT, UR4, 0x1, URZ ;  /* 0x0000000104057890 */ /* 0x000fe4000fffe0ff */
[----:B------:R-:W-:Y:S02]  /*1d60*/  USHF.L.U32 UR8, UR4, 0xc, URZ ;  /* 0x0000000c04087899 */ /* 0x000fe400080006ff */
[----:B------:R-:W-:Y:S02]  /*1d70*/  UISETP.NE.AND UP0, UPT, UR5, 0x4, UPT ;  /* 0x000000040500788c */ /* 0x000fe4000bf05270 */
[----:B------:R-:W-:Y:S02]  /*1d80*/  ULOP3.LUT UR32, UR8, UR28, URZ, 0xfc, !UPT ;  /* 0x0000001c08207292 */ /* 0x000fe4000f8efcff */
[----:B------:R-:W-:Y:S02]  /*1d90*/  USEL UR7, URZ, 0x1, UP0 ;  /* 0x00000001ff077887 */ /* 0x000fe40008000000 */
[----:B------:R-:W-:-:S02]  /*1da0*/  USEL UR6, UR5, URZ, UP0 ;  /* 0x000000ff05067287 */ /* 0x000fc40008000000 */
[----:B------:R-:W-:Y:S02]  /*1db0*/  UIADD3 UR14, UP1, UPT, UR26, 0x80, URZ ;  /* 0x000000801a0e7890 */ /* 0x000fe4000ff3e0ff */
[----:B------:R-:W-:Y:S01]  /*1dc0*/  ULEA UR5, UR6, UR13, 0x3 ;  /* 0x0000000d06057291 */ /* 0x000fe2000f8e18ff */
[----:B------:R-:W-:Y:S01]  /*1dd0*/  LOP3.LUT R12, R12, UR7, RZ, 0x3c, !PT ;  /* 0x000000070c0c7c12 */ /* 0x000fe2000f8e3cff */
[----:B------:R-:W-:Y:S02]  /*1de0*/  ULEA UR32, UR32, UR13, 0x1 ;  /* 0x0000000d20207291 */ /* 0x000fe4000f8e08ff */
[----:B------:R-:W-:Y:S01]  /*1df0*/  UIADD3 UR4, UP0, UPT, UR26, 0x180, URZ ;  /* 0x000001801a047890 */ /* 0x000fe2000ff1e0ff */
[----:B-1----:R-:W-:Y:S01]  /*1e00*/  SHF.L.U32 R0, R12, 0x1f, RZ ;  /* 0x0000001f0c007819 */ /* 0x002fe200000006ff */
[----:B------:R-:W-:Y:S02]  /*1e10*/  ULOP3.LUT UR33, UR33, 0xfefffff8, URZ, 0xc0, !UPT ;  /* 0xfefffff821217892 */ /* 0x000fe4000f8ec0ff */
[----:B------:R-:W-:Y:S01]  /*1e20*/  UIADD3.X UR15, UPT, UPT, URZ, UR27, URZ, UP1, !UPT ;  /* 0x0000001bff0f7290 */ /* 0x000fe20008ffe4ff */
[----:B------:R3:W4:Y:S01]  /*1e30*/  SYNCS.PHASECHK.TRANS64.TRYWAIT P0, [UR5+0x20], R0 ;  /* 0x00002000ff0075a7 */ /* 0x0007220008001105 */
[----:B------:R-:W-:-:S02]  /*1e40*/  UIADD3 UR32, UPT, UPT, UR32, 0x8400, URZ ;  /* 0x0000840020207890 */ /* 0x000fc4000fffe0ff */
[----:B------:R-:W-:Y:S02]  /*1e50*/  UPRMT UR7, URZ, 0x5410, UR24 ;  /* 0x00005410ff077896 */ /* 0x000fe40008000018 */
[----:B------:R-:W-:Y:S02]  /*1e60*/  UIADD3 UR8, UPT, UPT, UR13, 0x10400, UR8 ;  /* 0x000104000d087890 */ /* 0x000fe4000fffe008 */
[----:B------:R-:W-:Y:S01]  /*1e70*/  UIADD3.X UR5, UPT, UPT, URZ, UR27, URZ, UP0, !UPT ;  /* 0x0000001bff057290 */ /* 0x000fe200087fe4ff */
[----:B------:R-:W-:Y:S01]  /*1e80*/  UMOV UR18, 0x0 ;  /* 0x0000000000127882 */ /* 0x000fe20000000000 */
[----:B------:R-:W-:Y:S01]  /*1e90*/  UMOV UR19, 0x10000000 ;  /* 0x1000000000137882 */ /* 0x000fe20000000000 */
[----:B------:R-:W-:Y:S01]  /*1ea0*/  UMOV UR10, UR34 ;  /* 0x00000022000a7c82 */ /* 0x000fe20008000000 */
[----:B------:R-:W-:Y:S01]  /*1eb0*/  UMOV UR12, UR36 ;  /* 0x00000024000c7c82 */ /* 0x000fe20008000000 */
[----:B------:R-:W-:Y:S01]  /*1ec0*/  UMOV UR9, UR33 ;  /* 0x0000002100097c82 */ /* 0x000fe20008000000 */
[----:B------:R1:W-:Y:S03]  /*1ed0*/  UTMALDG.3D.MULTICAST.2CTA [UR32], [UR14], UR7, desc[UR18] ;  /* 0x000012200e0073b4 */ /* 0x0003e60008211807 */
[----:B------:R2:W-:Y:S01]  /*1ee0*/  UTMALDG.3D.2CTA [UR8], [UR4], desc[UR18] ;  /* 0x00001208040075b4 */ /* 0x0005e20008211000 */
[----:B-1----:R-:W-:Y:S01]  /*1ef0*/  UIADD3 UR34, UPT, UPT, UR34, 0x20, URZ ;  /* 0x0000002022227890 */ /* 0x002fe2000fffe0ff */
[----:B------:R-:W-:Y:S01]  /*1f00*/  UMOV UR7, UR29 ;  /* 0x0000001d00077c82 */ /* 0x000fe20008000000 */
[----:B--2---:R-:W-:Y:S01]  /*1f10*/  UMOV UR4, UR6 ;  /* 0x0000000600047c82 */ /* 0x004fe20008000000 */
[----:B------:R-:W-:Y:S09]  /*1f20*/  BRA.U UP2, `(.L_x_31) ;  /* 0xfffffffd02447547 */ /* 0x000ff2000b83ffff */
.L_x_25:
[----:B------:R-:W-:Y:S01]  /*1f30*/  ULEA UR4, UR6, UR13, 0x3 ;  /* 0x0000000d06047291 */ /* 0x000fe2000f8e18ff */
[----:B-1-3--:R-:W-:Y:S01]  /*1f40*/  SHF.L.U32 R0, R12, 0x1f, RZ ;  /* 0x0000001f0c007819 */ /* 0x00afe200000006ff */
[----:B------:R-:W-:Y:S01]  /*1f50*/  @!P1 SYNCS.ARRIVE.TRANS64.A1T0 RZ, [UR13+0x88], RZ ;  /* 0x000088ffffff99a7 */ /* 0x000fe2000810000d */
[----:B------:R-:W-:-:S06]  /*1f60*/  UISETP.GT.AND UP0, UPT, UR41, UR40, UPT ;  /* 0x000000282900728c */ /* 0x000fcc000bf04270 */
[----:B--2-4-:R1:W2:Y:S03]  /*1f70*/  SYNCS.PHASECHK.TRANS64.TRYWAIT P0, [UR4+0x20], R0 ;  /* 0x00002000ff0075a7 */ /* 0x0142a60008001104 */
[----:B------:R-:W-:Y:S05]  /*1f80*/  BRA.U !UP0, `(.L_x_32) ;  /* 0x0000000108c07547 */ /* 0x000fea000b800000 */
[----:B------:R-:W-:Y:S01]  /*1f90*/  UIADD3 UR25, UPT, UPT, UR44, UR7, URZ ;  /* 0x000000072c197290 */ /* 0x000fe2000fffe0ff */
[----:B------:R-:W-:-:S11]  /*1fa0*/  UMOV UR4, UR6 ;  /* 0x0000000600047c82 */ /* 0x000fd60008000000 */
.L_x_38:
[----:B------:R-:W-:Y:S01]  /*1fb0*/  ULEA UR17, UR4, UR13, 0x3 ;  /* 0x0000000d04117291 */ /* 0x000fe2000f8e18ff */
[----:B--2---:R-:W-:Y:S01]  /*1fc0*/  @P3 MOV R2, 0x6000 ;  /* 0x0000600000023802 */ /* 0x004fe20000000f00 */
[----:B--2-4-:R-:W-:Y:S10]  /*1fd0*/  @P0 BRA `(.L_x_33) ;  /* 0x00000000000c0947 */ /* 0x014ff40003800000 */
[----:B------:R-:W-:-:S04]  /*1fe0*/  SHF.L.U32 R3, R12, 0x1f, RZ ;  /* 0x0000001f0c037819 */ /* 0x000fc800000006ff */
[----:B------:R-:W2:Y:S02]  /*1ff0*/  SYNCS.PHASECHK.TRANS64.TRYWAIT P0, [UR17+0x20], R3 ;  /* 0x00002003ff0075a7 */ /* 0x000ea40008001111 */
[----:B--2---:R-:W-:Y:S05]  /*2000*/  @!P0 BRA `(.L_x_34) ;  /* 0x0000007800b08947 */ /* 0x004fea0003800000 */
.L_x_33:
[----:B------:R2:W-:Y:S01]  /*2010*/  @P3 SYNCS.ARRIVE.TRANS64 RZ, [UR17], R2 ;  /* 0x00000002ffff39a7 */ /* 0x0005e20008000011 */
[----:B------:R-:W-:-:S04]  /*2020*/  ULOP3.LUT UR5, UR21, 0x2, URZ, 0xfc, !UPT ;  /* 0x0000000215057892 */ /* 0x000fc8000f8efcff */
[----:B------:R-:W-:-:S09]  /*2030*/  UISETP.NE.AND UP0, UPT, UR5, 0x2, UPT ;  /* 0x000000020500788c */ /* 0x000fd2000bf05270 */
[----:B------:R-:W-:Y:S05]  /*2040*/  BRA.U UP0, `(.L_x_35) ;  /* 0x0000000100047547 */ /* 0x000fea000b800000 */
[----:B------:R-:W-:Y:S05]  /*2050*/  BPT.TRAP 0x1 ;  /* 0x000000040000795c */ /* 0x000fea0000300000 */
.L_x_35:
[----:B------:R-:W-:Y:S04]  /*2060*/  BSSY.RECONVERGENT B0, `(.L_x_36) ;  /* 0x0000003000007945 */ /* 0x000fe80003800200 */
[----:B------:R-:W-:Y:S05]  /*2070*/  @!P2 BRA `(.L_x_37) ;  /* 0x000000000004a947 */ /* 0x000fea0003800000 */
[----:B------:R-:W-:Y:S05]  /*2080*/  BPT.TRAP 0x1 ;  /* 0x000000040000795c */ /* 0x000fea0000300000 */
.L_x_37:
[----:B------:R-:W-:Y:S05]  /*2090*/  BSYNC.RECONVERGENT B0 ;  /* 0x0000000000007941 */ /* 0x000fea0003800200 */
.L_x_36:
[----:B------:R-:W-:Y:S02]  /*20a0*/  UIADD3 UR5, UPT, UPT, UR4, 0x1, URZ ;  /* 0x0000000104057890 */ /* 0x000fe4000fffe0ff */
[----:B------:R-:W-:Y:S02]  /*20b0*/  UIADD3 UR14, UP1, UPT, UR26, 0x80, URZ ;  /* 0x000000801a0e7890 */ /* 0x000fe4000ff3e0ff */
[----:B------:R-:W-:Y:S02]  /*20c0*/  UISETP.NE.AND UP0, UPT, UR5, 0x4, UPT ;  /* 0x000000040500788c */ /* 0x000fe4000bf05270 */
[----:B------:R-:W-:Y:S02]  /*20d0*/  ULEA UR16, UR4, UR30, 0xd ;  /* 0x0000001e04107291 */ /* 0x000fe4000f8e68ff */
[----:B------:R-:W-:Y:S02]  /*20e0*/  USEL UR8, URZ, 0x1, UP0 ;  /* 0x00000001ff087887 */ /* 0x000fe40008000000 */
[----:B------:R-:W-:-:S02]  /*20f0*/  USEL UR6, UR5, URZ, UP0 ;  /* 0x000000ff05067287 */ /* 0x000fc40008000000 */
[----:B------:R-:W-:Y:S02]  /*2100*/  UIADD3 UR22, UP0, UPT, UR26, 0x180, URZ ;  /* 0x000001801a167890 */ /* 0x000fe4000ff1e0ff */
[----:B------:R-:W-:Y:S01]  /*2110*/  LOP3.LUT R12, R12, UR8, RZ, 0x3c, !PT ;  /* 0x000000080c0c7c12 */ /* 0x000fe2000f8e3cff */
[----:B------:R-:W-:Y:S02]  /*2120*/  ULEA UR8, UR4, UR13, 0xc ;  /* 0x0000000d04087291 */ /* 0x000fe4000f8e60ff */
[----:B------:R-:W-:Y:S01]  /*2130*/  ULEA UR5, UR6, UR13, 0x3 ;  /* 0x0000000d06057291 */ /* 0x000fe2000f8e18ff */
[----:B-1----:R-:W-:Y:S01]  /*2140*/  SHF.L.U32 R0, R12, 0x1f, RZ ;  /* 0x0000001f0c007819 */ /* 0x002fe200000006ff */
[----:B------:R-:W-:Y:S02]  /*2150*/  USHF.L.U32 UR18, UR7, 0x5, URZ ;  /* 0x0000000507127899 */ /* 0x000fe400080006ff */
[----:B------:R-:W-:Y:S02]  /*2160*/  ULOP3.LUT UR17, UR17, 0xfefffff8, URZ, 0xc0, !UPT ;  /* 0xfefffff811117892 */ /* 0x000fe4000f8ec0ff */
[----:B------:R-:W-:-:S02]  /*2170*/  UIADD3.X UR15, UPT, UPT, URZ, UR27, URZ, UP1, !UPT ;  /* 0x0000001bff0f7290 */ /* 0x000fc40008ffe4ff */
[----:B------:R-:W-:Y:S01]  /*2180*/  UPRMT UR4, URZ, 0x5410, UR24 ;  /* 0x00005410ff047896 */ /* 0x000fe20008000018 */
[----:B------:R3:W4:Y:S01]  /*2190*/  SYNCS.PHASECHK.TRANS64.TRYWAIT P0, [UR5+0x20], R0 ;  /* 0x00002000ff0075a7 */ /* 0x0007220008001105 */
[----:B------:R-:W-:Y:S02]  /*21a0*/  UIADD3 UR8, UPT, UPT, UR8, 0x10400, URZ ;  /* 0x0001040008087890 */ /* 0x000fe4000fffe0ff */
[----:B------:R-:W-:Y:S01]  /*21b0*/  UIADD3.X UR23, UPT, UPT, URZ, UR27, URZ, UP0, !UPT ;  /* 0x0000001bff177290 */ /* 0x000fe200087fe4ff */
[----:B------:R-:W-:Y:S01]  /*21c0*/  UMOV UR32, 0x0 ;  /* 0x0000000000207882 */ /* 0x000fe20000000000 */
[----:B------:R-:W-:Y:S01]  /*21d0*/  UMOV UR33, 0x10000000 ;  /* 0x1000000000217882 */ /* 0x000fe20000000000 */
[----:B------:R-:W-:Y:S01]  /*21e0*/  UMOV UR19, UR35 ;  /* 0x0000002300137c82 */ /* 0x000fe20008000000 */
[----:B------:R-:W-:Y:S01]  /*21f0*/  UMOV UR20, UR36 ;  /* 0x0000002400147c82 */ /* 0x000fe20008000000 */
[----:B------:R-:W-:Y:S01]  /*2200*/  UMOV UR12, UR36 ;  /* 0x00000024000c7c82 */ /* 0x000fe20008000000 */
[----:B------:R-:W-:Y:S01]  /*2210*/  UMOV UR9, UR17 ;  /* 0x0000001100097c82 */ /* 0x000fe20008000000 */
[----:B------:R-:W-:Y:S01]  /*2220*/  UMOV UR10, UR18 ;  /* 0x00000012000a7c82 */ /* 0x000fe20008000000 */
[----:B------:R1:W-:Y:S01]  /*2230*/  UTMALDG.3D.MULTICAST.2CTA [UR16], [UR14], UR4, desc[UR32] ;  /* 0x000020100e0073b4 */ /* 0x0003e20008211804 */
[----:B------:R-:W-:-:S04]  /*2240*/  UIADD3 UR7, UPT, UPT, UR7, 0x1, URZ ;  /* 0x0000000107077890 */ /* 0x000fc8000fffe0ff */
[----:B------:R-:W-:Y:S01]  /*2250*/  UISETP.NE.AND UP0, UPT, UR7, UR25, UPT ;  /* 0x000000190700728c */ /* 0x000fe2000bf05270 */
[----:B------:R3:W-:Y:S01]  /*2260*/  UTMALDG.3D.2CTA [UR8], [UR22], desc[UR32] ;  /* 0x00002008160075b4 */ /* 0x0007e20008211000 */
[----:B-1----:R-:W-:-:S07]  /*2270*/  UMOV UR4, UR6 ;  /* 0x0000000600047c82 */ /* 0x002fce0008000000 */
[----:B---3--:R-:W-:Y:S05]  /*2280*/  BRA.U UP0, `(.L_x_38) ;  /* 0xfffffffd00487547 */ /* 0x008fea000b83ffff */
.L_x_32:
[C---:B------:R-:W-:Y:S01]  /*2290*/  LEA R3, R11.reuse, UR13, 0x3 ;  /* 0x0000000d0b037c11 */ /* 0x040fe2000f8e18ff */
[----:B------:R-:W-:Y:S01]  /*22a0*/  NOP ;  /* 0x0000000000007918 */ /* 0x000fe20000000000 */
[----:B-1----:R-:W-:Y:S02]  /*22b0*/  SHF.L.U32 R0, R10, 0x1f, RZ ;  /* 0x0000001f0a007819 */ /* 0x002fe400000006ff */
[----:B------:R-:W-:Y:S02]  /*22c0*/  LEA R5, R11, UR13, 0x4 ;  /* 0x0000000d0b057c11 */ /* 0x000fe4000f8e20ff */
[----:B--2-4-:R-:W1:Y:S02]  /*22d0*/  SYNCS.PHASECHK.TRANS64.TRYWAIT P0, [R3+URZ+0x90], R0 ;  /* 0x00009000030075a7 */ /* 0x014e6400080011ff */
[----:B-1----:R-:W-:Y:S05]  /*22e0*/  @!P0 BRA `(.L_x_39) ;  /* 0x0000007800108947 */ /* 0x002fea0003800000 */
.L_x_152:
[----:B------:R-:W2:Y:S01]  /*22f0*/  LDS.128 R4, [R5+0x120] ;  /* 0x0001200005047984 */ /* 0x000ea20000000c00 */
[----:B------:R-:W-:Y:S01]  /*2300*/  UISETP.GE.AND UP0, UPT, UR42, 0x1, UPT ;  /* 0x000000012a00788c */ /* 0x000fe2000bf06270 */
[----:B------:R-:W-:Y:S01]  /*2310*/  @!PT LDS RZ, [RZ] ;  /* 0x00000000fffff984 */ /* 0x000fe20000000800 */
[----:B------:R-:W-:Y:S01]  /*2320*/  @!PT LDS RZ, [RZ] ;  /* 0x00000000fffff984 */ /* 0x000fe20000000800 */
[----:B------:R-:W-:Y:S01]  /*2330*/  @!PT LDS RZ, [RZ] ;  /* 0x00000000fffff984 */ /* 0x000fe20000000800 */
[----:B------:R-:W-:Y:S01]  /*2340*/  @!PT LDS RZ, [RZ] ;  /* 0x00000000fffff984 */ /* 0x000fe20000000800 */
[----:B------:R3:W-:Y:S06]  /*2350*/  MEMBAR.ALL.CTA ;  /* 0x0000000000007992 */ /* 0x0007ec0000008000 */
[----:B---3--:R-:W3:Y:S01]  /*2360*/  FENCE.VIEW.ASYNC.S ;  /* 0x00000000000073c6 */ /* 0x008ee20000000000 */
[----:B--2---:R-:W-:-:S13]  /*2370*/  LOP3.LUT P0, RZ, R6, 0x1, RZ, 0xc0, !PT ;  /* 0x0000000106ff7812 */ /* 0x004fda000780c0ff */
[----:B---3--:R-:W-:Y:S01]  /*2380*/  VOTEU.ANY UP1, P0 ;  /* 0x0000000000ff7886 */ /* 0x008fe20000020100 */
[----:B------:R-:W-:-:S13]  /*2390*/  PLOP3.LUT P0, PT, PT, PT, UP1, 0x80, 0x8 ;  /* 0x000000000008781c */ /* 0x000fda0003f0f018 */
[----:B-1----:R-:W-:Y:S02]  /*23a0*/  @P0 LOP3.LUT R0, R5, 0xffff, RZ, 0xc0, !PT ;  /* 0x0000ffff05000812 */ /* 0x002fe400078ec0ff */
[----:B------:R-:W-:Y:S02]  /*23b0*/  @P0 MOV R2, R4 ;  /* 0x0000000400020202 */ /* 0x000fe40000000f00 */
[----:B------:R-:W-:Y:S01]  /*23c0*/  @P0 R2UR UR5, R0 ;  /* 0x00000000000502ca */ /* 0x000fe200000e0000 */
[----:B------:R-:W-:Y:S01]  /*23d0*/  VIADD R0, R3, 0xa0 ;  /* 0x000000a003007836 */ /* 0x000fe20000000000 */
[----:B------:R-:W-:Y:S02]  /*23e0*/  @P0 SHF.R.U32.HI R4, RZ, 0x10, R5 ;  /* 0x00000010ff040819 */ /* 0x000fe40000011605 */
[----:B------:R-:W-:Y:S02]  /*23f0*/  @P0 R2UR UR7, R2 ;  /* 0x00000000020702ca */ /* 0x000fe400000e0000 */
[----:B------:R-:W-:-:S02]  /*2400*/  PRMT R0, RZ, 0x654, R0 ;  /* 0x00000654ff007816 */ /* 0x000fc40000000000 */
[----:B------:R-:W-:Y:S02]  /*2410*/  @P0 R2UR UR4, R4 ;  /* 0x00000000040402ca */ /* 0x000fe400000e0000 */
[----:B------:R1:W-:Y:S03]  /*2420*/  SYNCS.ARRIVE.TRANS64.RED.A1T0 RZ, [R0+URZ], RZ ;  /* 0x000000ff00ff79a7 */ /* 0x0003e600081004ff */
[----:B------:R-:W-:-:S04]  /*2430*/  @UP1 UMOV UR31, UR5 ;  /* 0x00000005001f1c82 */ /* 0x000fc80008000000 */
[----:B------:R-:W-:-:S04]  /*2440*/  @UP1 UMOV UR37, UR7 ;  /* 0x0000000700251c82 */ /* 0x000fc80008000000 */
[----:B------:R-:W-:Y:S01]  /*2450*/  @UP1 UMOV UR36, UR4 ;  /* 0x0000000400241c82 */ /* 0x000fe20008000000 */
[----:B------:R-:W-:Y:S05]  /*2460*/  BRA.U !UP0, `(.L_x_40) ;  /* 0x0000000108d47547 */ /* 0x000fea000b800000 */
[----:B------:R-:W2:Y:S01]  /*2470*/  LDCU.128 UR16, c[0x0][0xb10] ;  /* 0x00016200ff1077ac */ /* 0x000ea20008000c00 */
[----:B------:R-:W3:Y:S01]  /*2480*/  LDCU UR12, c[0x0][0xb20] ;  /* 0x00016400ff0c77ac */ /* 0x000ee20008000800 */
[----:B------:R-:W4:Y:S01]  /*2490*/  LDCU UR20, c[0x0][0xb0c] ;  /* 0x00016180ff1477ac */ /* 0x000f220008000800 */
[----:B------:R-:W1:Y:S01]  /*24a0*/  LDCU.64 UR8, c[0x0][0xb28] ;  /* 0x00016500ff0877ac */ /* 0x000e620008000a00 */
[----:B------:R-:W-:Y:S02]  /*24b0*/  UISETP.NE.AND UP3, UPT, UR42, 0x1, UPT ;  /* 0x000000012a00788c */ /* 0x000fe4000bf65270 */
[----:B--2---:R-:W-:Y:S02]  /*24c0*/  UIMAD.WIDE.U32 UR10, UR38, UR19, URZ ;  /* 0x00000013260a72a5 */ /* 0x004fe4000f8e00ff */
[----:B------:R-:W-:Y:S02]  /*24d0*/  UIMAD.WIDE.U32 UR4, UR39, UR16, URZ ;  /* 0x00000010270472a5 */ /* 0x000fe4000f8e00ff */
[----:B------:R-:W-:-:S02]  /*24e0*/  UISETP.NE.AND UP0, UPT, UR18, 0x1, UPT ;  /* 0x000000011200788c */ /* 0x000fc4000bf05270 */
[----:B------:R-:W-:Y:S01]  /*24f0*/  UIMAD.WIDE.U32 UR22, UR31, UR19, URZ ;  /* 0x000000131f1672a5 */ /* 0x000fe2000f8e00ff */
[----:B------:R-:W-:Y:S02]  /*2500*/  UMOV UR10, UR11 ;  /* 0x0000000b000a7c82 */ /* 0x000fe40008000000 */
[----:B------:R-:W-:Y:S01]  /*2510*/  UMOV UR4, UR5 ;  /* 0x0000000500047c82 */ /* 0x000fe20008000000 */
[----:B---3--:R-:W-:Y:S02]  /*2520*/  USHF.R.U32.HI UR10, URZ, UR12, UR10 ;  /* 0x0000000cff0a7299 */ /* 0x008fe4000801160a */
[----:B----4-:R-:W-:Y:S02]  /*2530*/  UISETP.NE.AND UP2, UPT, UR20, 0x1, UPT ;  /* 0x000000011400788c */ /* 0x010fe4000bf45270 */
[----:B------:R-:W-:Y:S02]  /*2540*/  USHF.R.U32.HI UR4, URZ, UR17, UR4 ;  /* 0x00000011ff047299 */ /* 0x000fe40008011604 */
[----:B------:R-:W-:-:S02]  /*2550*/  USEL UR5, UR38, UR10, !UP0 ;  /* 0x0000000a26057287 */ /* 0x000fc4000c000000 */
[----:B------:R-:W-:Y:S02]  /*2560*/  USEL UR7, UR39, UR4, !UP2 ;  /* 0x0000000427077287 */ /* 0x000fe4000d000000 */
[----:B-1----:R-:W-:Y:S01]  /*2570*/  UIMAD.WIDE.U32 UR10, UR5, UR8, URZ ;  /* 0x00000008050a72a5 */ /* 0x002fe2000f8e00ff */
[----:B------:R-:W-:Y:S01]  /*2580*/  UMOV UR4, UR23 ;  /* 0x0000001700047c82 */ /* 0x000fe20008000000 */
[----:B------:R-:W-:Y:S02]  /*2590*/  UIMAD.WIDE.U32 UR14, UR37, UR16, URZ ;  /* 0x00000010250e72a5 */ /* 0x000fe4000f8e00ff */
[----:B------:R-:W-:-:S03]  /*25a0*/  UIMAD.WIDE.U32 UR22, UR7, UR8, URZ ;  /* 0x00000008071672a5 */ /* 0x000fc6000f8e00ff */
[----:B------:R-:W-:Y:S01]  /*25b0*/  UMOV UR10, UR11 ;  /* 0x0000000b000a7c82 */ /* 0x000fe20008000000 */
[----:B------:R-:W-:Y:S02]  /*25c0*/  USHF.R.U32.HI UR4, URZ, UR12, UR4 ;  /* 0x0000000cff047299 */ /* 0x000fe40008011604 */
[----:B------:R-:W-:Y:S01]  /*25d0*/  @UP3 USHF.R.U32.HI UR5, URZ, UR9, UR10 ;  /* 0x00000009ff053299 */ /* 0x000fe2000801160a */
[----:B------:R-:W-:Y:S01]  /*25e0*/  UMOV UR14, UR15 ;  /* 0x0000000f000e7c82 */ /* 0x000fe20008000000 */
[----:B------:R-:W-:Y:S01]  /*25f0*/  UMOV UR22, UR23 ;  /* 0x0000001700167c82 */ /* 0x000fe20008000000 */
[----:B------:R-:W-:Y:S02]  /*2600*/  USHF.R.U32.HI UR17, URZ, UR17, UR14 ;  /* 0x00000011ff117299 */ /* 0x000fe4000801160e */
[----:B------:R-:W-:Y:S02]  /*2610*/  USEL UR4, UR31, UR4, !UP0 ;  /* 0x000000041f047287 */ /* 0x000fe4000c000000 */
[----:B------:R-:W-:-:S02]  /*2620*/  @UP3 USHF.R.U32.HI UR7, URZ, UR9, UR22 ;  /* 0x00000009ff073299 */ /* 0x000fc40008011616 */
[----:B------:R-:W-:Y:S02]  /*2630*/  UIMAD UR10, UR42, UR5, URZ ;  /* 0x000000052a0a72a4 */ /* 0x000fe4000f8e02ff */
[----:B------:R-:W-:Y:S02]  /*2640*/  USEL UR5, UR37, UR17, !UP2 ;  /* 0x0000001125057287 */ /* 0x000fe4000d000000 */
[----:B------:R-:W-:Y:S02]  /*2650*/  UIMAD UR12, UR42, UR7, URZ ;  /* 0x000000072a0c72a4 */ /* 0x000fe4000f8e02ff */
[----:B------:R-:W-:Y:S02]  /*2660*/  UISETP.GE.AND UP0, UPT, UR4, UR10, UPT ;  /* 0x0000000a0400728c */ /* 0x000fe4000bf06270 */
[----:B------:R-:W-:Y:S02]  /*2670*/  UIMAD.WIDE.U32 UR10, UR4, UR8, URZ ;  /* 0x00000008040a72a5 */ /* 0x000fe4000f8e00ff */
[----:B------:R-:W-:-:S02]  /*2680*/  UISETP.GE.OR UP0, UPT, UR5, UR12, UP0 ;  /* 0x0000000c0500728c */ /* 0x000fc40008706670 */
[----:B------:R-:W-:Y:S02]  /*2690*/  UIMAD.WIDE.U32 UR14, UR5, UR8, URZ ;  /* 0x00000008050e72a5 */ /* 0x000fe4000f8e00ff */
[----:B------:R-:W-:Y:S01]  /*26a0*/  UIADD3 UR12, UPT, UPT, -UR5, URZ, URZ ;  /* 0x000000ff050c7290 */ /* 0x000fe2000fffe1ff */
[----:B------:R-:W-:Y:S01]  /*26b0*/  UMOV UR10, UR11 ;  /* 0x0000000b000a7c82 */ /* 0x000fe20008000000 */
[----:B------:R-:W-:Y:S02]  /*26c0*/  UIADD3 UR11, UPT, UPT, -UR4, URZ, URZ ;  /* 0x000000ff040b7290 */ /* 0x000fe4000fffe1ff */
[----:B------:R-:W-:-:S03]  /*26d0*/  USHF.R.U32.HI UR10, URZ, UR9, UR10 ;  /* 0x00000009ff0a7299 */ /* 0x000fc6000801160a */
[----:B------:R-:W-:Y:S01]  /*26e0*/  @!UP0 UMOV UR8, UR15 ;  /* 0x0000000f00088c82 */ /* 0x000fe20008000000 */
[----:B------:R-:W-:Y:S02]  /*26f0*/  UIMAD UR11, UR18, UR11, UR31 ;  /* 0x0000000b120b72a4 */ /* 0x000fe4000f8e021f */
[----:B------:R-:W-:Y:S02]  /*2700*/  USEL UR10, UR4, UR10, !UP3 ;  /* 0x0000000a040a7287 */ /* 0x000fe4000d800000 */
[----:B------:R-:W-:Y:S02]  /*2710*/  @!UP0 USHF.R.U32.HI UR8, URZ, UR9, UR8 ;  /* 0x00000009ff088299 */ /* 0x000fe40008011608 */
[----:B------:R-:W-:Y:S02]  /*2720*/  UIADD3 UR9, UPT, UPT, -UR10, URZ, URZ ;  /* 0x000000ff0a097290 */ /* 0x000fe4000fffe1ff */
[----:B------:R-:W-:Y:S02]  /*2730*/  @!UP0 USEL UR8, UR5, UR8, !UP3 ;  /* 0x0000000805088287 */ /* 0x000fe4000d800000 */
[----:B------:R-:W-:-:S02]  /*2740*/  UIMAD UR9, UR42, UR9, UR4 ;  /* 0x000000092a0972a4 */ /* 0x000fc4000f8e0204 */
[----:B------:R-:W-:Y:S02]  /*2750*/  @!UP0 UIADD3 UR10, UPT, UPT, UR10, -UR8, URZ ;  /* 0x800000080a0a8290 */ /* 0x000fe4000fffe0ff */
[----:B------:R-:W-:Y:S02]  /*2760*/  @!UP0 UIMAD UR8, UR9, UR7, UR8 ;  /* 0x00000007090882a4 */ /* 0x000fe4000f8e0208 */
[----:B------:R-:W-:Y:S02]  /*2770*/  @!UP0 UIMAD UR4, UR42, UR10, UR5 ;  /* 0x0000000a2a0482a4 */ /* 0x000fe4000f8e0205 */
[----:B------:R-:W-:Y:S02]  /*2780*/  UIMAD UR7, UR20, UR12, UR37 ;  /* 0x0000000c140772a4 */ /* 0x000fe4000f8e0225 */
[----:B------:R-:W-:Y:S01]  /*2790*/  UIMAD UR31, UR4, UR18, UR11 ;  /* 0x00000012041f72a4 */ /* 0x000fe2000f8e020b */
[----:B------:R-:W-:Y:S02]  /*27a0*/  @!UP0 UMOV UR5, UR8 ;  /* 0x0000000800058c82 */ /* 0x000fe40008000000 */
[----:B------:R-:W-:-:S12]  /*27b0*/  UIMAD UR37, UR5, UR20, UR7 ;  /* 0x00000014052572a4 */ /* 0x000fd8000f8e0207 */
.L_x_40:
[----:B------:R-:W2:Y:S02]  /*27c0*/  LDCU UR4, c[0x0][0xb30] ;  /* 0x00016600ff0477ac */ /* 0x000ea40008000800 */
[----:B--2---:R-:W-:-:S09]  /*27d0*/  UISETP.NE.AND UP0, UPT, UR4, 0x1, UPT ;  /* 0x000000010400788c */ /* 0x004fd2000bf05270 */
[----:B------:R-:W-:Y:S05]  /*27e0*/  BRA.U UP0, `(.L_x_41) ;  /* 0x0000000100447547 */ /* 0x000fea000b800000 */
[----:B------:R-:W2:Y:S01]  /*27f0*/  LDCU.128 UR16, c[0x0][0xb10] ;  /* 0x00016200ff1077ac */ /* 0x000ea20008000c00 */
[----:B------:R-:W3:Y:S01]  /*2800*/  LDCU UR10, c[0x0][0xb0c] ;  /* 0x00016180ff0a77ac */ /* 0x000ee20008000800 */
[----:B------:R-:W4:Y:S01]  /*2810*/  LDCU UR7, c[0x0][0xb20] ;  /* 0x00016400ff0777ac */ /* 0x000f220008000800 */
[----:B--2---:R-:W-:Y:S02]  /*2820*/  UIMAD.WIDE.U32 UR8, UR37, UR16, URZ ;  /* 0x00000010250872a5 */ /* 0x004fe4000f8e00ff */
[----:B------:R-:W-:Y:S02]  /*2830*/  UIMAD.WIDE.U32 UR4, UR31, UR19, URZ ;  /* 0x000000131f0472a5 */ /* 0x000fe4000f8e00ff */
[----:B---3--:R-:W-:Y:S02]  /*2840*/  UISETP.NE.AND UP2, UPT, UR10, 0x1, UPT ;  /* 0x000000010a00788c */ /* 0x008fe4000bf45270 */
[----:B------:R-:W-:Y:S01]  /*2850*/  UISETP.NE.AND UP0, UPT, UR18, 0x1, UPT ;  /* 0x000000011200788c */ /* 0x000fe2000bf05270 */
[----:B------:R-:W-:-:S02]  /*2860*/  UMOV UR8, UR9 ;  /* 0x0000000900087c82 */ /* 0x000fc40008000000 */
[----:B------:R-:W-:Y:S01]  /*2870*/  UMOV UR4, UR5 ;  /* 0x0000000500047c82 */ /* 0x000fe20008000000 */
[----:B------:R-:W-:Y:S02]  /*2880*/  USHF.R.U32.HI UR17, URZ, UR17, UR8 ;  /* 0x00000011ff117299 */ /* 0x000fe40008011608 */
[----:B----4-:R-:W-:Y:S02]  /*2890*/  USHF.R.U32.HI UR4, URZ, UR7, UR4 ;  /* 0x00000007ff047299 */ /* 0x010fe40008011604 */
[----:B------:R-:W-:Y:S02]  /*28a0*/  USEL UR5, UR37, UR17, !UP2 ;  /* 0x0000001125057287 */ /* 0x000fe4000d000000 */
[----:B------:R-:W-:-:S04]  /*28b0*/  USEL UR4, UR31, UR4, !UP0 ;  /* 0x000000041f047287 */ /* 0x000fc8000c000000 */
[----:B------:R-:W-:Y:S02]  /*28c0*/  UIADD3 UR7, UPT, UPT, UR5, -UR4, URZ ;  /* 0x8000000405077290 */ /* 0x000fe4000fffe0ff */
[----:B------:R-:W-:Y:S02]  /*28d0*/  UIADD3 UR4, UPT, UPT, -UR5, UR4, URZ ;  /* 0x0000000405047290 */ /* 0x000fe4000fffe1ff */
[----:B------:R-:W-:Y:S02]  /*28e0*/  UIMAD UR31, UR7, UR18, UR31 ;  /* 0x00000012071f72a4 */ /* 0x000fe4000f8e021f */
[----:B------:R-:W-:-:S12]  /*28f0*/  UIMAD UR37, UR4, UR10, UR37 ;  /* 0x0000000a042572a4 */ /* 0x000fd8000f8e0225 */
.L_x_41:
[----:B------:R-:W-:Y:S01]  /*2900*/  VIADD R11, R11, 0x1 ;  /* 0x000000010b0b7836 */ /* 0x000fe20000000000 */
[----:B------:R-:W-:Y:S02]  /*2910*/  R2UR UR5, R83 ;  /* 0x00000000530572ca */ /* 0x000fe400000e0000 */
[----:B------:R-:W-:Y:S02]  /*2920*/  R2UR UR4, R82 ;  /* 0x00000000520472ca */ /* 0x000fe400000e0000 */
[C---:B------:R-:W-:Y:S02]  /*2930*/  ISETP.NE.AND P0, PT, R11.reuse, 0x2, PT ;  /* 0x000000020b00780c */ /* 0x040fe40003f05270 */
[----:B------:R-:W-:Y:S02]  /*2940*/  PLOP3.LUT P1, PT, PT, PT, PT, 0x80, 0x8 ;  /* 0x000000000008781c */ /* 0x000fe40003f2f070 */
[----:B------:R-:W-:Y:S02]  /*2950*/  SEL R3, RZ, 0x1, P0 ;  /* 0x00000001ff037807 */ /* 0x000fe40000000000 */
[----:B------:R-:W-:-:S02]  /*2960*/  SEL R11, R11, RZ, P0 ;  /* 0x000000ff0b0b7207 */ /* 0x000fc40000000000 */
[----:B------:R-:W-:Y:S01]  /*2970*/  LOP3.LUT R10, R10, R3, RZ, 0x3c, !PT ;  /* 0x000000030a0a7212 */ /* 0x000fe200078e3cff */
[----:B------:R-:W-:Y:S02]  /*2980*/  UIADD3 UR16, UPT, UPT, UR37, UR5, URZ ;  /* 0x0000000525107290 */ /* 0x000fe4000fffe0ff */
[----:B------:R-:W-:Y:S01]  /*2990*/  UIADD3 UR20, UPT, UPT, UR31, UR4, URZ ;  /* 0x000000041f147290 */ /* 0x000fe2000fffe0ff */
[----:B------:R-:W-:Y:S11]  /*29a0*/  BRA.U UP1, `(.L_x_42) ;  /* 0xfffffff101387547 */ /* 0x000ff6000b83ffff */
[----:B------:R-:W-:Y:S01]  /*29b0*/  UIADD3 UR13, UPT, UPT, UR13, 0x20, URZ ;  /* 0x000000200d0d7890 */ /* 0x000fe2000fffe0ff */
[----:B------:R-:W-:-:S03]  /*29c0*/  SHF.L.U32 R3, R12, 0x1f, RZ ;  /* 0x0000001f0c037819 */ /* 0x000fc600000006ff */
[----:B------:R-:W-:-:S09]  /*29d0*/  ULEA UR4, UR6, UR13, 0x3 ;  /* 0x0000000d06047291 */ /* 0x000fd2000f8e18ff */
[----:B------:R-:W2:Y:S02]  /*29e0*/  SYNCS.PHASECHK.TRANS64.TRYWAIT P0, [UR4], R3 ;  /* 0x00000003ff0075a7 */ /* 0x000ea40008001104 */
[----:B--2---:R-:W-:Y:S05]  /*29f0*/  @!P0 BRA `(.L_x_43) ;  /* 0x0000007000608947 */ /* 0x004fea0003800000 */
.L_x_154:
[----:B------:R-:W-:-:S04]  /*2a00*/  UIADD3 UR4, UPT, UPT, UR6, 0x1, URZ ;  /* 0x0000000106047890 */ /* 0x000fc8000fffe0ff */
[----:B------:R-:W-:-:S04]  /*2a10*/  UISETP.NE.AND UP0, UPT, UR4, 0x4, UPT ;  /* 0x000000040400788c */ /* 0x000fc8000bf05270 */
[----:B------:R-:W-:Y:S02]  /*2a20*/  USEL UR6, URZ, 0x1, UP0 ;  /* 0x00000001ff067887 */ /* 0x000fe40008000000 */
[----:B------:R-:W-:-:S04]  /*2a30*/  USEL UR4, UR4, URZ, UP0 ;  /* 0x000000ff04047287 */ /* 0x000fc80008000000 */
[----:B------:R-:W-:Y:S01]  /*2a40*/  ULEA UR5, UR4, UR13, 0x3 ;  /* 0x0000000d04057291 */ /* 0x000fe2000f8e18ff */
[----:B------:R-:W-:-:S04]  /*2a50*/  LOP3.LUT R2, R12, UR6, RZ, 0x3c, !PT ;  /* 0x000000060c027c12 */ /* 0x000fc8000f8e3cff */
[----:B-1----:R-:W-:-:S04]  /*2a60*/  SHF.L.U32 R3, R2, 0x1f, RZ ;  /* 0x0000001f02037819 */ /* 0x002fc800000006ff */
[----:B------:R-:W1:Y:S02]  /*2a70*/  SYNCS.PHASECHK.TRANS64.TRYWAIT P0, [UR5], R3 ;  /* 0x00000003ff0075a7 */ /* 0x000e640008001105 */
[----:B-1----:R-:W-:Y:S05]  /*2a80*/  @!P0 BRA `(.L_x_44) ;  /* 0x0000007000548947 */ /* 0x002fea0003800000 */
.L_x_156:
        /* <DEDUP_REMOVED lines=9> */
.L_x_158:
[----:B------:R-:W-:-:S04]  /*2b20*/  UIADD3 UR4, UPT, UPT, UR4, 0x1, URZ ;  /* 0x0000000104047890 */ /* 0x000fc8000fffe0ff */
[----:B------:R-:W-:-:S04]  /*2b30*/  UISETP.NE.AND UP0, UPT, UR4, 0x4, UPT ;  /* 0x000000040400788c */ /* 0x000fc8000bf05270 */
[----:B------:R-:W-:Y:S02]  /*2b40*/  USEL UR5, URZ, 0x1, UP0 ;  /* 0x00000001ff057887 */ /* 0x000fe40008000000 */
[----:B------:R-:W-:-:S04]  /*2b50*/  USEL UR4, UR4, URZ, UP0 ;  /* 0x000000ff04047287 */ /* 0x000fc80008000000 */
[----:B------:R-:W-:Y:S01]  /*2b60*/  ULEA UR4, UR4, UR13, 0x3 ;  /* 0x0000000d04047291 */ /* 0x000fe2000f8e18ff */
[----:B-1----:R-:W-:-:S04]  /*2b70*/  LOP3.LUT R3, R2, UR5, RZ, 0x3c, !PT ;  /* 0x0000000502037c12 */ /* 0x002fc8000f8e3cff */
[----:B------:R-:W-:Y:S01]  /*2b80*/  SHF.L.U32 R3, R3, 0x1f, RZ ;  /* 0x0000001f03037819 */ /* 0x000fe200000006ff */
[----:B------:R-:W-:-:S07]  /*2b90*/  IMAD.U32 R0, RZ, RZ, UR4 ;  /* 0x00000004ff007e24 */ /* 0x000fce000f8e00ff */
.L_x_46:
[----:B-1----:R1:W2:Y:S02]  /*2ba0*/  SYNCS.PHASECHK.TRANS64.TRYWAIT P0, [R0+URZ], R3 ;  /* 0x00000003000075a7 */ /* 0x0022a400080011ff */
[----:B--2---:R-:W-:Y:S05]  /*2bb0*/  @!P0 NANOSLEEP.SYNCS 0x989680 ;  /* 0x009896800000895d */ /* 0x004fea0003900000 */
[----:B------:R-:W2:Y:S02]  /*2bc0*/  @!P0 SYNCS.PHASECHK.TRANS64 P0, [R0+URZ], R3 ;  /* 0x00000003000085a7 */ /* 0x000ea400080010ff */
[----:B--2---:R-:W-:Y:S05]  /*2bd0*/  @P0 EXIT ;  /* 0x000000000000094d */ /* 0x004fea0003800000 */
[----:B------:R-:W-:Y:S05]  /*2be0*/  BRA `(.L_x_46) ;  /* 0xfffffffc00ec7947 */ /* 0x000fea000383ffff */
.L_x_22:
[----:B------:R-:W1:Y:S02]  /*2bf0*/  S2UR UR4, SR_CgaCtaId ;  /* 0x00000000000479c3 */ /* 0x000e640000008800 */
[----:B-1----:R-:W-:-:S04]  /*2c00*/  UISETP.NE.AND UP0, UPT, UR4, URZ, UPT ;  /* 0x000000ff0400728c */ /* 0x002fc8000bf05270 */
[----:B------:R-:W-:-:S09]  /*2c10*/  UISETP.NE.OR UP0, UPT, UR13, 0x1, UP0 ;  /* 0x000000010d00788c */ /* 0x000fd20008705670 */
[----:B------:R-:W-:Y:S05]  /*2c20*/  BRA.U UP0, `(.L_x_47) ;  /* 0x00000005004c7547 */ /* 0x000fea000b800000 */
[----:B------:R-:W1:Y:S01]  /*2c30*/  S2UR UR5, SR_CgaCtaId ;  /* 0x00000000000579c3 */ /* 0x000e620000008800 */
[----:B------:R-:W-:Y:S01]  /*2c40*/  UMOV UR4, 0x400 ;  /* 0x0000040000047882 */ /* 0x000fe20000000000 */
[----:B------:R-:W-:Y:S01]  /*2c50*/  ISETP.GE.U32.AND P2, PT, R3, 0x4, PT ;  /* 0x000000040300780c */ /* 0x000fe20003f46070 */
[----:B------:R-:W-:Y:S01]  /*2c60*/  IMAD.MOV.U32 R12, RZ, RZ, 0x1 ;  /* 0x00000001ff0c7424 */ /* 0x000fe200078e00ff */
[----:B------:R-:W-:Y:S02]  /*2c70*/  CS2R R10, SRZ ;  /* 0x00000000000a7805 */ /* 0x000fe4000001ff00 */
[----:B------:R-:W-:Y:S01]  /*2c80*/  CS2R R8, SRZ ;  /* 0x0000000000087805 */ /* 0x000fe2000001ff00 */
[----:B-1----:R-:W-:-:S03]  /*2c90*/  ULEA UR6, UR5, UR4, 0x18 ;  /* 0x0000000405067291 */ /* 0x002fc6000f8ec0ff */
[----:B------:R-:W-:-:S09]  /*2ca0*/  UMOV UR5, URZ ;  /* 0x000000ff00057c82 */ /* 0x000fd20008000000 */
.L_x_51:
[----:B------:R-:W-:Y:S02]  /*2cb0*/  LEA R0, R8, UR6, 0x3 ;  /* 0x0000000608007c11 */ /* 0x000fe4000f8e18ff */
[----:B------:R-:W-:-:S03]  /*2cc0*/  SHF.L.U32 R5, R9, 0x1f, RZ ;  /* 0x0000001f09057819 */ /* 0x000fc600000006ff */
[----:B------:R-:W-:Y:S01]  /*2cd0*/  VIADD R4, R0, 0x100 ;  /* 0x0000010000047836 */ /* 0x000fe20000000000 */
[----:B------:R-:W1:Y:S02]  /*2ce0*/  SYNCS.PHASECHK.TRANS64.TRYWAIT P0, [R0+URZ+0xf0], R5 ;  /* 0x0000f005000075a7 */ /* 0x000e6400080011ff */
[----:B-1----:R-:W-:Y:S05]  /*2cf0*/  @!P0 BRA `(.L_x_48) ;  /* 0x0000006c00e88947 */ /* 0x002fea0003800000 */
.L_x_159:
[----:B------:R-:W-:Y:S01]  /*2d00*/  ULEA UR4, UR5, UR6, 0x3 ;  /* 0x0000000605047291 */ /* 0x000fe2000f8e18ff */
[----:B------:R-:W-:Y:S01]  /*2d10*/  PRMT R4, RZ, 0x654, R4 ;  /* 0x00000654ff047816 */ /* 0x000fe20000000004 */
[----:B-1----:R-:W-:Y:S01]  /*2d20*/  @!P2 IMAD.MOV.U32 R5, RZ, RZ, 0x10 ;  /* 0x00000010ff05a424 */ /* 0x002fe200078e00ff */
[----:B------:R-:W-:Y:S01]  /*2d30*/  SHF.L.U32 R7, R12, 0x1f, RZ ;  /* 0x0000001f0c077819 */ /* 0x000fe200000006ff */
[----:B------:R-:W-:Y:S01]  /*2d40*/  UIADD3 UR7, UPT, UPT, UR4, 0x90, URZ ;  /* 0x0000009004077890 */ /* 0x000fe2000fffe0ff */
[----:B------:R1:W-:Y:S05]  /*2d50*/  SYNCS.ARRIVE.TRANS64.RED.A1T0 RZ, [R4+URZ], RZ ;  /* 0x000000ff04ff79a7 */ /* 0x0003ea00081004ff */
[----:B------:R-:W-:Y:S01]  /*2d60*/  IMAD.U32 R0, RZ, RZ, UR7 ;  /* 0x00000007ff007e24 */ /* 0x000fe2000f8e00ff */
[----:B------:R-:W2:Y:S04]  /*2d70*/  SYNCS.PHASECHK.TRANS64.TRYWAIT P0, [UR4+0xa0], R7 ;  /* 0x0000a007ff0075a7 */ /* 0x000ea80008001104 */
[----:B------:R-:W-:Y:S01]  /*2d80*/  PRMT R13, R3, 0x654, R0 ;  /* 0x00000654030d7816 */ /* 0x000fe20000000000 */
[----:B-12---:R-:W-:Y:S06]  /*2d90*/  @!P0 BRA `(.L_x_49) ;  /* 0x0000006c00d48947 */ /* 0x006fec0003800000 */
.L_x_161:
[----:B------:R-:W-:Y:S01]  /*2da0*/  ULEA UR8, UR5, UR6, 0x4 ;  /* 0x0000000605087291 */ /* 0x000fe2000f8e20ff */
[----:B------:R-:W-:Y:S01]  /*2db0*/  SEL R2, R13, R2, !P2 ;  /* 0x000000020d027207 */ /* 0x000fe20005000000 */
[----:B------:R-:W-:Y:S01]  /*2dc0*/  UIADD3 UR9, UPT, UPT, UR4, 0x90, URZ ;  /* 0x0000009004097890 */ /* 0x000fe2000fffe0ff */
[----:B-1----:R-:W-:Y:S01]  /*2dd0*/  LEA R0, R11, UR6, 0x3 ;  /* 0x000000060b007c11 */ /* 0x002fe2000f8e18ff */
[----:B------:R-:W-:Y:S01]  /*2de0*/  UIADD3 UR8, UPT, UPT, UR8, 0x120, URZ ;  /* 0x0000012008087890 */ /* 0x000fe2000fffe0ff */
[----:B------:R1:W-:Y:S01]  /*2df0*/  @!P2 SYNCS.ARRIVE.TRANS64.RED RZ, [R2+URZ], R5 ;  /* 0x0000000502ffa9a7 */ /* 0x0003e200080004ff */
[----:B------:R-:W-:Y:S01]  /*2e00*/  UIADD3 UR4, UPT, UPT, UR5, 0x1, URZ ;  /* 0x0000000105047890 */ /* 0x000fe2000fffe0ff */
[----:B------:R-:W-:-:S03]  /*2e10*/  VIADD R8, R8, 0x1 ;  /* 0x0000000108087836 */ /* 0x000fc60000000000 */
[----:B------:R-:W-:Y:S02]  /*2e20*/  UISETP.NE.AND UP0, UPT, UR4, 0x2, UPT ;  /* 0x000000020400788c */ /* 0x000fe4000bf05270 */
[----:B------:R-:W-:Y:S01]  /*2e30*/  ISETP.NE.AND P0, PT, R8, 0x2, PT ;  /* 0x000000020800780c */ /* 0x000fe20003f05270 */
[----:B------:R-:W-:Y:S06]  /*2e40*/  UGETNEXTWORKID.BROADCAST [UR8], [UR9] ;  /* 0x00000000080073ca */ /* 0x000fec0008000100 */
[----:B------:R-:W-:Y:S02]  /*2e50*/  USEL UR7, URZ, 0x1, UP0 ;  /* 0x00000001ff077887 */ /* 0x000fe40008000000 */
[----:B------:R-:W-:-:S04]  /*2e60*/  USEL UR5, UR4, URZ, UP0 ;  /* 0x000000ff04057287 */ /* 0x000fc80008000000 */
[----:B------:R-:W-:Y:S02]  /*2e70*/  LOP3.LUT R12, R12, UR7, RZ, 0x3c, !PT ;  /* 0x000000070c0c7c12 */ /* 0x000fe4000f8e3cff */
[----:B-1----:R-:W-:-:S04]  /*2e80*/  SHF.L.U32 R5, R10, 0x1f, RZ ;  /* 0x0000001f0a057819 */ /* 0x002fc800000006ff */
[----:B------:R-:W1:Y:S02]  /*2e90*/  SYNCS.PHASECHK.TRANS64.TRYWAIT P1, [R0+URZ+0x90], R5 ;  /* 0x00009005000075a7 */ /* 0x000e6400080211ff */
[----:B-1----:R-:W-:Y:S05]  /*2ea0*/  @!P1 BRA `(.L_x_50) ;  /* 0x0000006c00a89947 */ /* 0x002fea0003800000 */
.L_x_162:
[C---:B------:R-:W-:Y:S01]  /*2eb0*/  LEA R4, R11.reuse, UR6, 0x4 ;  /* 0x000000060b047c11 */ /* 0x040fe2000f8e20ff */
[----:B-1----:R-:W-:Y:S01]  /*2ec0*/  VIADD R0, R0, 0xa0 ;  /* 0x000000a000007836 */ /* 0x002fe20000000000 */
[----:B------:R-:W-:Y:S01]  /*2ed0*/  SEL R8, R8, RZ, P0 ;  /* 0x000000ff08087207 */ /* 0x000fe20000000000 */
[----:B------:R-:W-:-:S03]  /*2ee0*/  VIADD R11, R11, 0x1 ;  /* 0x000000010b0b7836 */ /* 0x000fc60000000000 */
[----:B------:R-:W1:Y:S01]  /*2ef0*/  LDS.128 R4, [R4+0x120] ;  /* 0x0001200004047984 */ /* 0x000e620000000c00 */
[----:B------:R-:W-:Y:S02]  /*2f00*/  PRMT R0, RZ, 0x654, R0 ;  /* 0x00000654ff007816 */ /* 0x000fe40000000000 */
[C---:B------:R-:W-:Y:S01]  /*2f10*/  ISETP.NE.AND P1, PT, R11.reuse, 0x2, PT ;  /* 0x000000020b00780c */ /* 0x040fe20003f25270 */
[----:B------:R-:W-:Y:S01]  /*2f20*/  @!PT LDS RZ, [RZ] ;  /* 0x00000000fffff984 */ /* 0x000fe20000000800 */
[----:B------:R-:W-:Y:S01]  /*2f30*/  @!PT LDS RZ, [RZ] ;  /* 0x00000000fffff984 */ /* 0x000fe20000000800 */
[----:B------:R-:W-:Y:S01]  /*2f40*/  @!PT LDS RZ, [RZ] ;  /* 0x00000000fffff984 */ /* 0x000fe20000000800 */
[----:B------:R-:W-:Y:S01]  /*2f50*/  @!PT LDS RZ, [RZ] ;  /* 0x00000000fffff984 */ /* 0x000fe20000000800 */
[----:B------:R2:W-:Y:S06]  /*2f60*/  MEMBAR.ALL.CTA ;  /* 0x0000000000007992 */ /* 0x0005ec0000008000 */
[----:B--2---:R-:W2:Y:S01]  /*2f70*/  FENCE.VIEW.ASYNC.S ;  /* 0x00000000000073c6 */ /* 0x004ea20000000000 */
[----:B------:R-:W-:Y:S01]  /*2f80*/  SEL R11, R11, RZ, P1 ;  /* 0x000000ff0b0b7207 */ /* 0x000fe20000800000 */
[----:B--2---:R2:W-:Y:S01]  /*2f90*/  SYNCS.ARRIVE.TRANS64.RED.A1T0 RZ, [R0+URZ], RZ ;  /* 0x000000ff00ff79a7 */ /* 0x0045e200081004ff */
[----:B-1----:R-:W-:-:S02]  /*2fa0*/  LOP3.LUT P3, RZ, R6, 0x1, RZ, 0xc0, !PT ;  /* 0x0000000106ff7812 */ /* 0x002fc4000786c0ff */
[----:B------:R-:W-:-:S04]  /*2fb0*/  SEL R5, RZ, 0x1, P1 ;  /* 0x00000001ff057807 */ /* 0x000fc80000800000 */
[----:B------:R-:W-:Y:S02]  /*2fc0*/  LOP3.LUT R10, R10, R5, RZ, 0x3c, !PT ;  /* 0x000000050a0a7212 */ /* 0x000fe400078e3cff */
[----:B--2---:R-:W-:-:S04]  /*2fd0*/  SEL R0, RZ, 0x1, P0 ;  /* 0x00000001ff007807 */ /* 0x004fc80000000000 */
[----:B------:R-:W-:Y:S01]  /*2fe0*/  LOP3.LUT R9, R9, R0, RZ, 0x3c, !PT ;  /* 0x0000000009097212 */ /* 0x000fe200078e3cff */
[----:B------:R-:W-:Y:S06]  /*2ff0*/  @P3 BRA `(.L_x_51) ;  /* 0xfffffffc002c3947 */ /* 0x000fec000383ffff */
[----:B------:R-:W-:Y:S01]  /*3000*/  ULEA UR4, UR5, UR6, 0x3 ;  /* 0x0000000605047291 */ /* 0x000fe2000f8e18ff */
[----:B------:R-:W-:-:S08]  /*3010*/  SHF.L.U32 R3, R12, 0x1f, RZ ;  /* 0x0000001f0c037819 */ /* 0x000fd000000006ff */
[----:B------:R-:W1:Y:S02]  /*3020*/  SYNCS.PHASECHK.TRANS64 P0, [UR4+0xa0], R3 ;  /* 0x0000a003ff0075a7 */ /* 0x000e640008001004 */
[----:B-1----:R-:W-:Y:S05]  /*3030*/  @P0 BRA `(.L_x_52) ;  /* 0x0000000000080947 */ /* 0x002fea0003800000 */
[----:B------:R-:W1:Y:S02]  /*3040*/  SYNCS.PHASECHK.TRANS64.TRYWAIT P0, [UR4+0xa0], R3 ;  /* 0x0000a003ff0075a7 */ /* 0x000e640008001104 */
[----:B-1----:R-:W-:Y:S05]  /*3050*/  @!P0 BRA `(.L_x_53) ;  /* 0x0000006c00508947 */ /* 0x002fea0003800000 */
.L_x_52:
[----:B------:R-:W-:-:S04]  /*3060*/  UIADD3 UR7, UPT, UPT, UR5, 0x1, URZ ;  /* 0x0000000105077890 */ /* 0x000fc8000fffe0ff */
[----:B------:R-:W-:-:S04]  /*3070*/  UISETP.NE.AND UP0, UPT, UR7, 0x2, UPT ;  /* 0x000000020700788c */ /* 0x000fc8000bf05270 */
[----:B------:R-:W-:Y:S02]  /*3080*/  USEL UR8, URZ, 0x1, UP0 ;  /* 0x00000001ff087887 */ /* 0x000fe40008000000 */
[----:B------:R-:W-:-:S04]  /*3090*/  USEL UR7, UR7, URZ, UP0 ;  /* 0x000000ff07077287 */ /* 0x000fc80008000000 */
[----:B------:R-:W-:Y:S01]  /*30a0*/  ULEA UR7, UR7, UR6, 0x3 ;  /* 0x0000000607077291 */ /* 0x000fe2000f8e18ff */
[----:B-1----:R-:W-:-:S04]  /*30b0*/  LOP3.LUT R3, R12, UR8, RZ, 0x3c, !PT ;  /* 0x000000080c037c12 */ /* 0x002fc8000f8e3cff */
[----:B------:R-:W-:-:S04]  /*30c0*/  SHF.L.U32 R0, R3, 0x1f, RZ ;  /* 0x0000001f03007819 */ /* 0x000fc800000006ff */
[----:B------:R-:W1:Y:S02]  /*30d0*/  SYNCS.PHASECHK.TRANS64 P0, [UR7+0xa0], R0 ;  /* 0x0000a000ff0075a7 */ /* 0x000e640008001007 */
[----:B-1----:R-:W-:Y:S05]  /*30e0*/  @P0 EXIT ;  /* 0x000000000000094d */ /* 0x002fea0003800000 */
[----:B------:R-:W-:Y:S02]  /*30f0*/  SHF.L.U32 R3, R3, 0x1f, RZ ;  /* 0x0000001f03037819 */ /* 0x000fe400000006ff */
[----:B------:R-:W-:-:S07]  /*3100*/  MOV R0, UR7 ;  /* 0x0000000700007c02 */ /* 0x000fce0008000f00 */
.L_x_54:
[----:B-1----:R1:W2:Y:S02]  /*3110*/  SYNCS.PHASECHK.TRANS64.TRYWAIT P0, [R0+URZ+0xa0], R3 ;  /* 0x0000a003000075a7 */ /* 0x0022a400080011ff */
[----:B--2---:R-:W-:Y:S05]  /*3120*/  @!P0 NANOSLEEP.SYNCS 0x989680 ;  /* 0x009896800000895d */ /* 0x004fea0003900000 */
[----:B------:R-:W2:Y:S02]  /*3130*/  @!P0 SYNCS.PHASECHK.TRANS64 P0, [R0+URZ+0xa0], R3 ;  /* 0x0000a003000085a7 */ /* 0x000ea400080010ff */
[----:B--2---:R-:W-:Y:S05]  /*3140*/  @P0 EXIT ;  /* 0x000000000000094d */ /* 0x004fea0003800000 */
[----:B------:R-:W-:Y:S05]  /*3150*/  BRA `(.L_x_54) ;  /* 0xfffffffc00ec7947 */ /* 0x000fea000383ffff */
.L_x_47:
[----:B------:R-:W-:Y:S05]  /*3160*/  BRA.U UP4, `(.L_x_55) ;  /* 0x0000001104a47547 */ /* 0x000fea000b800000 */
[----:B------:R-:W1:Y:S01]  /*3170*/  S2UR UR7, SR_CgaCtaId ;  /* 0x00000000000779c3 */ /* 0x000e620000008800 */
[----:B------:R-:W-:Y:S01]  /*3180*/  UMOV UR4, 0x40 ;  /* 0x0000004000047882 */ /* 0x000fe20000000000 */
[----:B------:R-:W-:Y:S01]  /*3190*/  NOP ;  /* 0x0000000000007918 */ /* 0x000fe20000000000 */
[----:B------:R-:W-:Y:S01]  /*31a0*/  UMOV UR6, 0x400 ;  /* 0x0000040000067882 */ /* 0x000fe20000000000 */
[----:B-1----:R-:W-:Y:S02]  /*31b0*/  ULEA UR5, UR7, UR4, 0x18 ;  /* 0x0000000407057291 */ /* 0x002fe4000f8ec0ff */
[----:B------:R-:W-:-:S07]  /*31c0*/  ULEA UR6, UR7, UR6, 0x18 ;  /* 0x0000000607067291 */ /* 0x000fce000f8ec0ff */
[----:B------:R-:W1:Y:S02]  /*31d0*/  LDS.U8 R3, [UR5+0x1c] ;  /* 0x00001c05ff037984 */ /* 0x000e640008000000 */
[----:B-1----:R-:W-:-:S13]  /*31e0*/  ISETP.NE.AND P0, PT, R3, RZ, PT ;  /* 0x000000ff0300720c */ /* 0x002fda0003f05270 */
[----:B------:R-:W-:Y:S05]  /*31f0*/  @P0 BRA `(.L_x_56) ;  /* 0x0000000400080947 */ /* 0x000fea0003800000 */
[----:B------:R-:W-:Y:S02]  /*3200*/  UISETP.NE.U32.AND UP1, UPT, UR33, 0x1, UPT ;  /* 0x000000012100788c */ /* 0x000fe4000bf25070 */
[----:B------:R-:W-:-:S07]  /*3210*/  UIADD3 UR7, UPT, UPT, UR5, 0x8, URZ ;  /* 0x0000000805077890 */ /* 0x000fce000fffe0ff */
[----:B------:R-:W-:Y:S05]  /*3220*/  BRA.U !UP1, `(.L_x_57) ;  /* 0x00000001099c7547 */ /* 0x000fea000b800000 */
[----:B------:R-:W-:Y:S01]  /*3230*/  ELECT P0, URZ, PT ;  /* 0x0000000000ff782f */ /* 0x000fe20003800000 */
[----:B------:R-:W-:-:S12]  /*3240*/  BSSY B0, `(.L_x_57) ;  /* 0x0000025000007945 */ /* 0x000fd80003800000 */
[----:B------:R-:W-:Y:S05]  /*3250*/  @!P0 BRA `(.L_x_58) ;  /* 0x00000000008c8947 */ /* 0x000fea0003800000 */
[----:B------:R-:W-:-:S05]  /*3260*/  UMOV UR4, 0x10 ;  /* 0x0000001000047882 */ /* 0x000fca0000000000 */
[----:B------:R-:W-:Y:S04]  /*3270*/  DEPBAR.LE SB1, 0x36 ;  /* 0x00009d800000791a */ /* 0x000fe80000000000 */
[----:B------:R-:W1:Y:S02]  /*3280*/  UTCATOMSWS.2CTA.FIND_AND_SET.ALIGN UP0, UR4, UR4 ;  /* 0x00000004000475e3 */ /* 0x000e640008200800 */
[----:B-1----:R-:W-:Y:S01]  /*3290*/  MOV R10, UR4 ;  /* 0x00000004000a7c02 */ /* 0x002fe20008000f00 */
[----:B------:R-:W-:Y:S06]  /*32a0*/  BRA.U UP0, `(.L_x_59) ;  /* 0x0000000100187547 */ /* 0x000fec000b800000 */
.L_x_60:
[----:B------:R-:W-:Y:S05]  /*32b0*/  NANOSLEEP 0x64 ;  /* 0x000000640000795d */ /* 0x000fea0003800000 */
[----:B------:R-:W-:-:S05]  /*32c0*/  UMOV UR4, 0x10 ;  /* 0x0000001000047882 */ /* 0x000fca0000000000 */
[----:B------:R-:W-:Y:S04]  /*32d0*/  DEPBAR.LE SB1, 0x36 ;  /* 0x00009d800000791a */ /* 0x000fe80000000000 */
[----:B------:R-:W1:Y:S02]  /*32e0*/  UTCATOMSWS.2CTA.FIND_AND_SET.ALIGN UP0, UR4, UR4 ;  /* 0x00000004000475e3 */ /* 0x000e640008200800 */
[----:B-1----:R-:W-:Y:S01]  /*32f0*/  MOV R10, UR4 ;  /* 0x00000004000a7c02 */ /* 0x002fe20008000f00 */
[----:B------:R-:W-:Y:S05]  /*3300*/  BRA.U !UP0, `(.L_x_60) ;  /* 0xfffffffd08e87547 */ /* 0x000fea000b83ffff */
.L_x_59:
[----:B------:R-:W1:Y:S01]  /*3310*/  LDS R6, [UR5+0x10] ;  /* 0x00001005ff067984 */ /* 0x000e620008000800 */
[----:B------:R-:W-:Y:S01]  /*3320*/  IMAD.U32 R3, RZ, RZ, UR6 ;  /* 0x00000006ff037e24 */ /* 0x000fe2000f8e00ff */
[----:B------:R-:W-:-:S03]  /*3330*/  MOV R4, UR34 ;  /* 0x0000002200047c02 */ /* 0x000fc60008000f00 */
[----:B------:R-:W-:Y:S01]  /*3340*/  VIADD R3, R3, 0x140 ;  /* 0x0000014003037836 */ /* 0x000fe20000000000 */
[----:B-1----:R-:W-:-:S04]  /*3350*/  SHF.L.U32 R6, R6, 0x1f, RZ ;  /* 0x0000001f06067819 */ /* 0x002fc800000006ff */
[----:B------:R-:W1:Y:S02]  /*3360*/  SYNCS.PHASECHK.TRANS64.TRYWAIT P0, [UR5+0x8], R6 ;  /* 0x00000806ff0075a7 */ /* 0x000e640008001105 */
[----:B-1----:R-:W-:Y:S05]  /*3370*/  @P0 BRA `(.L_x_61) ;  /* 0x0000000000080947 */ /* 0x002fea0003800000 */
[----:B------:R-:W1:Y:S02]  /*3380*/  SYNCS.PHASECHK.TRANS64.TRYWAIT P0, [UR5+0x8], R6 ;  /* 0x00000806ff0075a7 */ /* 0x000e640008001105 */
[----:B-1----:R-:W-:Y:S05]  /*3390*/  @!P0 BRA `(.L_x_62) ;  /* 0x0000006800988947 */ /* 0x002fea0003800000 */
.L_x_61:
[----:B------:R-:W-:Y:S01]  /*33a0*/  PRMT R4, R4, 0x654, R3 ;  /* 0x0000065404047816 */ /* 0x000fe20000000003 */
[----:B------:R-:W-:Y:S01]  /*33b0*/  HFMA2 R3, -RZ, RZ, 0, 5.9604644775390625e-08 ;  /* 0x00000001ff037431 */ /* 0x000fe200000001ff */
[----:B------:R-:W-:Y:S01]  /*33c0*/  UPRMT UR4, UR34, 0x654, UR7 ;  /* 0x0000065422047896 */ /* 0x000fe20008000007 */
[----:B------:R-:W-:Y:S02]  /*33d0*/  IMAD.MOV.U32 R7, RZ, RZ, 0xffff ;  /* 0x0000ffffff077424 */ /* 0x000fe400078e00ff */
[----:B-1----:R-:W-:Y:S02]  /*33e0*/  IMAD.MOV.U32 R6, RZ, RZ, 0x4 ;  /* 0x00000004ff067424 */ /* 0x002fe400078e00ff */
[----:B------:R-:W-:Y:S01]  /*33f0*/  IMAD.SHL.U32 R9, R10, 0x20, RZ ;  /* 0x000000200a097824 */ /* 0x000fe200078e00ff */
[----:B------:R-:W-:Y:S02]  /*3400*/  MOV R5, UR4 ;  /* 0x0000000400057c02 */ /* 0x000fe40008000f00 */
[-C--:B------:R-:W-:Y:S01]  /*3410*/  SHF.L.U32 R8, R7, R10.reuse, RZ ;  /* 0x0000000a07087219 */ /* 0x080fe200000006ff */
[----:B------:R1:W-:Y:S01]  /*3420*/  SYNCS.ARRIVE.TRANS64.RED RZ, [UR4], R6 ;  /* 0x00000006ffff79a7 */ /* 0x0003e20008000404 */
[----:B------:R-:W-:Y:S01]  /*3430*/  SHF.L.U32 R7, R3, R10, RZ ;  /* 0x0000000a03077219 */ /* 0x000fe200000006ff */
[----:B------:R1:W-:Y:S04]  /*3440*/  STS [UR6+0x140], R9 ;  /* 0x00014009ff007988 */ /* 0x0003e80008000806 */
[----:B------:R1:W-:Y:S04]  /*3450*/  STAS [R4.64], R10 ;  /* 0x0000000a04007dbd */ /* 0x0003e8000c0008ff */
[----:B------:R1:W-:Y:S04]  /*3460*/  ATOMS.OR RZ, [UR5+0x14], R8 ;  /* 0x00001408ffff798c */ /* 0x0003e8000b000005 */
[----:B------:R1:W-:Y:S04]  /*3470*/  ATOMS.OR RZ, [UR5+0x18], R7 ;  /* 0x00001807ffff798c */ /* 0x0003e8000b000005 */
[----:B------:R1:W-:Y:S02]  /*3480*/  ATOMS.XOR RZ, [UR5+0x10], R3 ;  /* 0x00001003ffff798c */ /* 0x0003e4000b800005 */
.L_x_58:
[----:B------:R-:W-:Y:S05]  /*3490*/  BSYNC B0 ;  /* 0x0000000000007941 */ /* 0x000fea0003800000 */
.L_x_57:
[----:B------:R-:W-:Y:S05]  /*34a0*/  BRA.U UP1, `(.L_x_63) ;  /* 0x00000001016c7547 */ /* 0x000fea000b800000 */
[----:B------:R-:W-:-:S03]  /*34b0*/  UMOV UR4, 0xffffffff ;  /* 0xffffffff00047882 */ /* 0x000fc60000000000 */
[----:B------:R-:W-:Y:S05]  /*34c0*/  BRA.DIV UR4, `(.L_x_64) ;  /* 0x0000006a04647947 */ /* 0x000fea000b800000 */
[----:B------:R-:W-:-:S13]  /*34d0*/  ELECT P0, URZ, PT ;  /* 0x0000000000ff782f */ /* 0x000fda0003800000 */
.L_x_166:
[----:B------:R-:W-:Y:S05]  /*34e0*/  @!P0 BRA `(.L_x_63) ;  /* 0x00000000005c8947 */ /* 0x000fea0003800000 */
[----:B-1----:R-:W1:Y:S02]  /*34f0*/  LDS R4, [UR5+0x10] ;  /* 0x00001005ff047984 */ /* 0x002e640008000800 */
[----:B-1----:R-:W-:-:S04]  /*3500*/  SHF.L.U32 R4, R4, 0x1f, RZ ;  /* 0x0000001f04047819 */ /* 0x002fc800000006ff */
[----:B------:R-:W1:Y:S02]  /*3510*/  SYNCS.PHASECHK.TRANS64.TRYWAIT P0, [UR5+0x8], R4 ;  /* 0x00000804ff0075a7 */ /* 0x000e640008001105 */
[----:B-1----:R-:W-:Y:S05]  /*3520*/  @P0 BRA `(.L_x_65) ;  /* 0x0000000000080947 */ /* 0x002fea0003800000 */
[----:B------:R-:W1:Y:S02]  /*3530*/  SYNCS.PHASECHK.TRANS64.TRYWAIT P0, [UR5+0x8], R4 ;  /* 0x00000804ff0075a7 */ /* 0x000e640008001105 */
[----:B-1----:R-:W-:Y:S05]  /*3540*/  @!P0 BRA `(.L_x_66) ;  /* 0x0000006800688947 */ /* 0x002fea0003800000 */
.L_x_65:
[----:B------:R-:W2:Y:S01]  /*3550*/  LDS R6, [UR6+0x140] ;  /* 0x00014006ff067984 */ /* 0x000ea20008000800 */
[----:B-1----:R-:W-:Y:S02]  /*3560*/  HFMA2 R3, -RZ, RZ, 0, 5.9604644775390625e-08 ;  /* 0x00000001ff037431 */ /* 0x002fe400000001ff */
[----:B------:R-:W-:Y:S01]  /*3570*/  IMAD.MOV.U32 R4, RZ, RZ, 0xffff ;  /* 0x0000ffffff047424 */ /* 0x000fe200078e00ff */
[----:B------:R-:W-:Y:S01]  /*3580*/  UPRMT UR4, UR34, 0x654, UR7 ;  /* 0x0000065422047896 */ /* 0x000fe20008000007 */
[----:B--2---:R-:W-:-:S03]  /*3590*/  IMAD.SHL.U32 R5, R6, 0x20, RZ ;  /* 0x0000002006057824 */ /* 0x004fc600078e00ff */
[-C--:B------:R-:W-:Y:S02]  /*35a0*/  SHF.L.U32 R4, R4, R6.reuse, RZ ;  /* 0x0000000604047219 */ /* 0x080fe400000006ff */
[----:B------:R-:W-:Y:S01]  /*35b0*/  SHF.L.U32 R6, R3, R6, RZ ;  /* 0x0000000603067219 */ /* 0x000fe200000006ff */
[----:B------:R2:W-:Y:S04]  /*35c0*/  STS [UR6+0x140], R5 ;  /* 0x00014005ff007988 */ /* 0x0005e80008000806 */
[----:B------:R2:W-:Y:S04]  /*35d0*/  ATOMS.OR RZ, [UR5+0x14], R4 ;  /* 0x00001404ffff798c */ /* 0x0005e8000b000005 */
[----:B------:R2:W-:Y:S01]  /*35e0*/  ATOMS.OR RZ, [UR5+0x18], R6 ;  /* 0x00001806ffff798c */ /* 0x0005e2000b000005 */
[----:B------:R-:W-:Y:S03]  /*35f0*/  SYNCS.ARRIVE.TRANS64.RED.A1T0 RZ, [UR4], RZ ;  /* 0x000000ffffff79a7 */ /* 0x000fe60008100404 */
[----:B------:R2:W-:Y:S01]  /*3600*/  ATOMS.XOR RZ, [UR5+0x10], R3 ;  /* 0x00001003ffff798c */ /* 0x0005e2000b800005 */
[----:B------:R-:W-:Y:S05]  /*3610*/  BRA `(.L_x_63) ;  /* 0x0000000000107947 */ /* 0x000fea0003800000 */
.L_x_56:
[----:B------:R-:W-:Y:S02]  /*3620*/  MOV R3, 0xffffffff ;  /* 0xffffffff00037802 */ /* 0x000fe40000000f00 */
[----:B------:R-:W-:-:S03]  /*3630*/  MOV R4, 0x3660 ;  /* 0x0000366000047802 */ /* 0x000fc60000000f00 */
[----:B------:R1:W-:Y:S04]  /*3640*/  STS [UR6+0x140], R3 ;  /* 0x00014003ff007988 */ /* 0x0003e80008000806 */
[----:B-1---5:R-:W-:Y:S05]  /*3650*/  CALL.REL.NOINC `($__internal_1_$__cuda_sm10x_tcgen05_guardrail_trap_phase_invalid_during_alloc) ;  /* 0x00000070003c7944 */ /* 0x022fea0003c00000 */
.L_x_63:
[----:B------:R-:W-:Y:S05]  /*3660*/  WARPSYNC.ALL ;  /* 0x0000000000007948 */ /* 0x000fea0003800000 */
[----:B------:R-:W3:Y:S01]  /*3670*/  S2UR UR4, SR_CgaCtaId ;  /* 0x00000000000479c3 */ /* 0x000ee20000008800 */
[----:B------:R-:W-:Y:S01]  /*3680*/  UMOV UR17, 0x400 ;  /* 0x0000040000117882 */ /* 0x000fe20000000000 */
[----:B------:R-:W-:-:S06]  /*3690*/  NOP ;  /* 0x0000000000007918 */ /* 0x000fcc0000000000 */
[----:B------:R-:W-:Y:S06]  /*36a0*/  BAR.ARV 0x6, 0xa0 ;  /* 0x0182800000007b1d */ /* 0x000fec0000002000 */
[----:B------:R-:W4:Y:S01]  /*36b0*/  LDCU UR6, c[0x0][0x38c] ;  /* 0x00007180ff0677ac */ /* 0x000f220008000800 */
[----:B------:R-:W-:Y:S01]  /*36c0*/  LOP3.LUT R0, R0, 0xffff, RZ, 0xc0, !PT ;  /* 0x0000ffff00007812 */ /* 0x000fe200078ec0ff */
[----:B-1----:R-:W-:Y:S01]  /*36d0*/  IMAD.MOV.U32 R9, RZ, RZ, 0x1 ;  /* 0x00000001ff097424 */ /* 0x002fe200078e00ff */
[----:B------:R-:W-:Y:S01]  /*36e0*/  LOP3.LUT R2, R2, 0xffff, RZ, 0xc0, !PT ;  /* 0x0000ffff02027812 */ /* 0x000fe200078ec0ff */
[----:B------:R-:W-:Y:S01]  /*36f0*/  IMAD.MOV.U32 R8, RZ, RZ, RZ ;  /* 0x000000ffff087224 */ /* 0x000fe200078e00ff */
[----:B------:R-:W-:Y:S01]  /*3700*/  R2UR UR30, R0 ;  /* 0x00000000001e72ca */ /* 0x000fe200000e0000 */
[----:B------:R-:W-:Y:S01]  /*3710*/  UMOV UR24, URZ ;  /* 0x000000ff00187c82 */ /* 0x000fe20008000000 */
[----:B------:R-:W-:Y:S01]  /*3720*/  R2UR UR20, R2 ;  /* 0x00000000021472ca */ /* 0x000fe200000e0000 */
[----:B------:R-:W-:Y:S01]  /*3730*/  UMOV UR15, URZ ;  /* 0x000000ff000f7c82 */ /* 0x000fe20008000000 */
[----:B------:R-:W-:Y:S01]  /*3740*/  UMOV UR14, URZ ;  /* 0x000000ff000e7c82 */ /* 0x000fe20008000000 */
[----:B---3--:R-:W-:-:S02]  /*3750*/  ULEA UR17, UR4, UR17, 0x18 ;  /* 0x0000001104117291 */ /* 0x008fc4000f8ec0ff */
[----:B------:R-:W-:Y:S02]  /*3760*/  UISETP.NE.AND UP3, UPT, UR33, URZ, UPT ;  /* 0x000000ff2100728c */ /* 0x000fe4000bf65270 */
[----:B------:R-:W-:Y:S02]  /*3770*/  UIADD3 UR5, UPT, UPT, UR17, 0x8400, URZ ;  /* 0x0000840011057890 */ /* 0x000fe4000fffe0ff */
[----:B------:R-:W-:Y:S02]  /*3780*/  UIADD3 UR4, UPT, UPT, UR17, 0x10400, URZ ;  /* 0x0001040011047890 */ /* 0x000fe4000fffe0ff */
[----:B----4-:R-:W-:Y:S01]  /*3790*/  UIADD3 UR6, UPT, UPT, UR6, 0x1f, URZ ;  /* 0x0000001f06067890 */ /* 0x010fe2000fffe0ff */
[----:B--2---:R-:W1:Y:S01]  /*37a0*/  LDS R3, [UR17+0x140] ;  /* 0x00014011ff037984 */ /* 0x004e620008000800 */
[----:B------:R-:W-:Y:S02]  /*37b0*/  USHF.R.U32.HI UR5, URZ, 0x4, UR5 ;  /* 0x00000004ff057899 */ /* 0x000fe40008011605 */
[----:B------:R-:W-:-:S02]  /*37c0*/  USHF.R.S32.HI UR25, URZ, 0x1f, UR6 ;  /* 0x0000001fff197899 */ /* 0x000fc40008011406 */
[----:B------:R-:W-:Y:S02]  /*37d0*/  USHF.R.U32.HI UR4, URZ, 0x4, UR4 ;  /* 0x00000004ff047899 */ /* 0x000fe40008011604 */
[----:B------:R-:W-:Y:S02]  /*37e0*/  ULEA.HI UR25, UR25, UR6, URZ, 0x5 ;  /* 0x0000000619197291 */ /* 0x000fe4000f8f28ff */
[----:B------:R-:W-:Y:S02]  /*37f0*/  ULOP3.LUT UR5, UR5, 0x3fff, URZ, 0xc0, !UPT ;  /* 0x00003fff05057892 */ /* 0x000fe4000f8ec0ff */
[----:B------:R-:W-:Y:S02]  /*3800*/  USHF.R.S32.HI UR25, URZ, 0x5, UR25 ;  /* 0x00000005ff197899 */ /* 0x000fe40008011419 */
[----:B------:R-:W-:Y:S02]  /*3810*/  ULOP3.LUT UR22, UR4, 0x3fff, URZ, 0xc0, !UPT ;  /* 0x00003fff04167892 */ /* 0x000fe4000f8ec0ff */
[----:B------:R-:W-:-:S02]  /*3820*/  UISETP.LT.AND UP0, UPT, UR25, 0x1, UPT ;  /* 0x000000011900788c */ /* 0x000fc4000bf01270 */
[----:B------:R-:W-:Y:S02]  /*3830*/  ULOP3.LUT UR21, UR5, 0x10000, URZ, 0xfc, !UPT ;  /* 0x0001000005157892 */ /* 0x000fe4000f8efcff */
[----:B------:R-:W-:Y:S02]  /*3840*/  ULOP3.LUT UR22, UR22, 0x10000, URZ, 0xfc, !UPT ;  /* 0x0001000016167892 */ /* 0x000fe4000f8efcff */
[----:B------:R-:W-:Y:S01]  /*3850*/  USEL UR31, UR25, 0x1, !UP0 ;  /* 0x00000001191f7887 */ /* 0x000fe2000c000000 */
[----:B------:R-:W-:Y:S01]  /*3860*/  UMOV UR28, 0x0 ;  /* 0x00000000001c7882 */ /* 0x000fe20000000000 */
[----:B------:R-:W-:Y:S01]  /*3870*/  UMOV UR29, 0x10200490 ;  /* 0x10200490001d7882 */ /* 0x000fe20000000000 */
[----:B------:R-:W-:Y:S01]  /*3880*/  UMOV UR26, 0x0 ;  /* 0x00000000001a7882 */ /* 0x000fe20000000000 */
[----:B------:R-:W-:Y:S01]  /*3890*/  UMOV UR27, 0x10200490 ;  /* 0x10200490001b7882 */ /* 0x000fe20000000000 */
[----:B-1----:R-:W-:Y:S02]  /*38a0*/  R2UR UR32, R3 ;  /* 0x00000000032072ca */ /* 0x002fe400000e0000 */
[----:B------:R-:W-:-:S13]  /*38b0*/  CS2R R2, SRZ ;  /* 0x0000000000027805 */ /* 0x000fda000001ff00 */
.L_x_74:
[C---:B------:R-:W-:Y:S02]  /*38c0*/  LEA R0, R8.reuse, UR17, 0x3 ;  /* 0x0000001108007c11 */ /* 0x040fe4000f8e18ff */
[----:B------:R-:W-:Y:S02]  /*38d0*/  SHF.L.U32 R5, R3, 0x1f, RZ ;  /* 0x0000001f03057819 */ /* 0x000fe400000006ff */
[----:B------:R-:W-:Y:S02]  /*38e0*/  LEA R4, R8, UR17, 0x4 ;  /* 0x0000001108047c11 */ /* 0x000fe4000f8e20ff */
[----:B------:R-:W1:Y:S02]  /*38f0*/  SYNCS.PHASECHK.TRANS64.TRYWAIT P0, [R0+URZ+0x90], R5 ;  /* 0x00009005000075a7 */ /* 0x000e6400080011ff */
[----:B-1-3--:R-:W-:Y:S05]  /*3900*/  @!P0 BRA `(.L_x_67) ;  /* 0x0000006400908947 */ /* 0x00afea0003800000 */
.L_x_167:
[----:B-1----:R-:W1:Y:S01]  /*3910*/  LDS.128 R4, [R4+0x120] ;  /* 0x0001200004047984 */ /* 0x002e620000000c00 */
[----:B------:R-:W-:Y:S02]  /*3920*/  VIADD R0, R0, 0xa0 ;  /* 0x000000a000007836 */ /* 0x000fe40000000000 */
[----:B------:R-:W-:Y:S01]  /*3930*/  VIADD R8, R8, 0x1 ;  /* 0x0000000108087836 */ /* 0x000fe20000000000 */
[----:B------:R-:W-:Y:S01]  /*3940*/  @!PT LDS RZ, [RZ] ;  /* 0x00000000fffff984 */ /* 0x000fe20000000800 */
[----:B------:R-:W-:Y:S01]  /*3950*/  @!PT LDS RZ, [RZ] ;  /* 0x00000000fffff984 */ /* 0x000fe20000000800 */
[----:B------:R-:W-:Y:S01]  /*3960*/  @!PT LDS RZ, [RZ] ;  /* 0x00000000fffff984 */ /* 0x000fe20000000800 */
[----:B------:R-:W-:Y:S01]  /*3970*/  @!PT LDS RZ, [RZ] ;  /* 0x00000000fffff984 */ /* 0x000fe20000000800 */
[----:B------:R2:W-:Y:S06]  /*3980*/  MEMBAR.ALL.CTA ;  /* 0x0000000000007992 */ /* 0x0005ec0000008000 */
[----:B--2---:R-:W2:Y:S01]  /*3990*/  FENCE.VIEW.ASYNC.S ;  /* 0x00000000000073c6 */ /* 0x004ea20000000000 */
[----:B------:R-:W-:-:S04]  /*39a0*/  PRMT R0, RZ, 0x654, R0 ;  /* 0x00000654ff007816 */ /* 0x000fc80000000000 */
[----:B--2---:R2:W-:Y:S01]  /*39b0*/  SYNCS.ARRIVE.TRANS64.RED.A1T0 RZ, [R0+URZ], RZ ;  /* 0x000000ff00ff79a7 */ /* 0x0045e200081004ff */
[----:B-1----:R-:W-:Y:S01]  /*39c0*/  LOP3.LUT P1, RZ, R6, 0x1, RZ, 0xc0, !PT ;  /* 0x0000000106ff7812 */ /* 0x002fe2000782c0ff */
[----:B--2---:R-:W-:-:S12]  /*39d0*/  BRA.U UP3, `(.L_x_68) ;  /* 0x0000000103e07547 */ /* 0x004fd8000b800000 */
[----:B------:R-:W1:Y:S01]  /*39e0*/  LDCU UR4, c[0x0][0x38c] ;  /* 0x00007180ff0477ac */ /* 0x000e620008000800 */
[----:B------:R-:W-:Y:S02]  /*39f0*/  PLOP3.LUT P2, PT, PT, PT, PT, 0x80, 0x8 ;  /* 0x000000000008781c */ /* 0x000fe40003f4f070 */
[----:B------:R-:W-:Y:S01]  /*3a00*/  SHF.L.U32 R5, R9, 0x1f, RZ ;  /* 0x0000001f09057819 */ /* 0x000fe200000006ff */
[----:B------:R-:W-:Y:S02]  /*3a10*/  ULEA UR23, UR24, UR17, 0x3 ;  /* 0x0000001118177291 */ /* 0x000fe4000f8e18ff */
[----:B------:R-:W-:Y:S02]  /*3a20*/  ULEA UR18, UR24, UR32, 0x7 ;  /* 0x0000002018127291 */ /* 0x000fe4000f8e38ff */
[----:B-1----:R-:W-:-:S06]  /*3a30*/  UISETP.GE.AND UP0, UPT, UR4, 0x1, UPT ;  /* 0x000000010400788c */ /* 0x002fcc000bf06270 */
[----:B------:R-:W-:-:S05]  /*3a40*/  PLOP3.LUT P0, PT, PT, PT, UP0, 0x80, 0x8 ;  /* 0x000000000008781c */ /* 0x000fca0003f0f008 */
[----:B------:R-:W-:-:S08]  /*3a50*/  @UP0 ULEA UR4, UR15, UR17, 0x3 ;  /* 0x000000110f040291 */ /* 0x000fd0000f8e18ff */
[----:B------:R-:W-:-:S04]  /*3a60*/  @P0 SHF.L.U32 R0, R2, 0x1f, RZ ;  /* 0x0000001f02000819 */ /* 0x000fc800000006ff */
[----:B------:R1:W2:Y:S01]  /*3a70*/  @P0 SYNCS.PHASECHK.TRANS64.TRYWAIT P2, [UR4], R0 ;  /* 0x00000000ff0005a7 */ /* 0x0002a20008041104 */
[----:B------:R-:W3:Y:S02]  /*3a80*/  SYNCS.PHASECHK.TRANS64.TRYWAIT P0, [UR23+0xd0], R5 ;  /* 0x0000d005ff0075a7 */ /* 0x000ee40008001117 */
[----:B-123--:R-:W-:Y:S05]  /*3a90*/  @!P0 BRA `(.L_x_69) ;  /* 0x0000006400408947 */ /* 0x00efea0003800000 */
.L_x_169:
[----:B------:R-:W-:Y:S01]  /*3aa0*/  UMOV UR19, UR14 ;  /* 0x0000000e00137c82 */ /* 0x000fe20008000000 */
[----:B------:R-:W-:Y:S05]  /*3ab0*/  BRA.U !UP0, `(.L_x_70) ;  /* 0x0000000108987547 */ /* 0x000fea000b800000 */
[----:B------:R-:W-:Y:S02]  /*3ac0*/  UIADD3 UR19, UPT, UPT, UR31, UR14, URZ ;  /* 0x0000000e1f137290 */ /* 0x000fe4000fffe0ff */
[----:B------:R-:W-:Y:S01]  /*3ad0*/  UPLOP3.LUT UP2, UPT, UPT, UPT, UPT, 0x40, 0x4 ;  /* 0x000000000004789c */ /* 0x000fe20003f4e870 */
[----:B------:R-:W-:Y:S01]  /*3ae0*/  UMOV UR16, UR25 ;  /* 0x0000001900107c82 */ /* 0x000fe20008000000 */
[----:B------:R-:W-:-:S09]  /*3af0*/  UMOV UR6, UR15 ;  /* 0x0000000f00067c82 */ /* 0x000fd20008000000 */
.L_x_73:
[----:B--2---:R-:W-:Y:S01]  /*3b00*/  ULEA UR5, UR6, UR17, 0x3 ;  /* 0x0000001106057291 */ /* 0x004fe2000f8e18ff */
[----:B---3--:R-:W-:Y:S11]  /*3b10*/  @P2 BRA `(.L_x_71) ;  /* 0x00000000000c2947 */ /* 0x008ff60003800000 */
[----:B-1----:R-:W-:Y:S04]  /*3b20*/  SHF.L.U32 R5, R2, 0x1f, RZ ;  /* 0x0000001f02057819 */ /* 0x002fe800000006ff */
[----:B------:R-:W1:Y:S02]  /*3b30*/  SYNCS.PHASECHK.TRANS64.TRYWAIT P0, [UR5], R5 ;  /* 0x00000005ff0075a7 */ /* 0x000e640008001105 */
[----:B-1----:R-:W-:Y:S05]  /*3b40*/  @!P0 BRA `(.L_x_72) ;  /* 0x00000064002c8947 */ /* 0x002fea0003800000 */
.L_x_71:
[----:B------:R-:W-:Y:S01]  /*3b50*/  UISETP.NE.AND UP0, UPT, UR16, 0x1, UPT ;  /* 0x000000011000788c */ /* 0x000fe2000bf05270 */
[----:B------:R-:W-:Y:S01]  /*3b60*/  PLOP3.LUT P2, PT, PT, PT, PT, 0x80, 0x8 ;  /* 0x000000000008781c */ /* 0x000fe20003f4f070 */
[----:B------:R-:W-:Y:S02]  /*3b70*/  UIADD3 UR4, UPT, UPT, UR6, 0x1, URZ ;  /* 0x0000000106047890 */ /* 0x000fe4000fffe0ff */
[----:B------:R-:W-:Y:S02]  /*3b80*/  ULEA UR12, UR6, UR22, 0x8 ;  /* 0x00000016060c7291 */ /* 0x000fe4000f8e40ff */
[----:B------:R-:W-:Y:S01]  /*3b90*/  UISETP.NE.AND UP1, UPT, UR4, 0x4, UPT ;  /* 0x000000040400788c */ /* 0x000fe2000bf25270 */
[----:B------:R-:W-:Y:S01]  /*3ba0*/  PLOP3.LUT P0, PT, PT, PT, UP0, 0x80, 0x8 ;  /* 0x000000000008781c */ /* 0x000fe20003f0f008 */
[----:B------:R-:W-:Y:S02]  /*3bb0*/  UIADD3 UR10, UPT, UPT, UR12, 0x2, URZ ;  /* 0x000000020c0a7890 */ /* 0x000fe4000fffe0ff */
[----:B------:R-:W-:Y:S02]  /*3bc0*/  USEL UR7, URZ, 0x1, UP1 ;  /* 0x00000001ff077887 */ /* 0x000fe40008800000 */
[----:B------:R-:W-:Y:S02]  /*3bd0*/  USEL UR15, UR4, URZ, UP1 ;  /* 0x000000ff040f7287 */ /* 0x000fe40008800000 */
[----:B------:R-:W-:Y:S02]  /*3be0*/  UIADD3 UR14, UPT, UPT, UR14, 0x1, URZ ;  /* 0x000000010e0e7890 */ /* 0x000fe4000fffe0ff */
[----:B------:R-:W-:Y:S01]  /*3bf0*/  @UP0 ULEA UR4, UR15, UR17, 0x3 ;  /* 0x000000110f040291 */ /* 0x000fe2000f8e18ff */
[----:B------:R-:W-:Y:S01]  /*3c00*/  LOP3.LUT R2, R2, UR7, RZ, 0x3c, !PT ;  /* 0x0000000702027c12 */ /* 0x000fe2000f8e3cff */
[----:B------:R-:W-:Y:S01]  /*3c10*/  UIADD3 UR7, UPT, UPT, UR5, 0x20, URZ ;  /* 0x0000002005077890 */ /* 0x000fe2000fffe0ff */
[----:B------:R-:W-:Y:S02]  /*3c20*/  UMOV UR13, 0x80004020 ;  /* 0x80004020000d7882 */ /* 0x000fe40000000000 */
[----:B-1----:R-:W-:Y:S01]  /*3c30*/  @P0 SHF.L.U32 R0, R2, 0x1f, RZ ;  /* 0x0000001f02000819 */ /* 0x002fe200000006ff */
[----:B------:R-:W-:Y:S01]  /*3c40*/  UMOV UR5, 0x80004020 ;  /* 0x8000402000057882 */ /* 0x000fe20000000000 */
[----:B------:R-:W-:Y:S01]  /*3c50*/  UMOV UR11, 0x80004020 ;  /* 0x80004020000b7882 */ /* 0x000fe20000000000 */
[----:B------:R-:W-:Y:S01]  /*3c60*/  UMOV UR9, 0x80004020 ;  /* 0x8000402000097882 */ /* 0x000fe20000000000 */
[----:B------:R2:W3:Y:S01]  /*3c70*/  @P0 SYNCS.PHASECHK.TRANS64.TRYWAIT P2, [UR4], R0 ;  /* 0x00000000ff0005a7 */ /* 0x0004e20008041104 */
[----:B------:R-:W-:Y:S02]  /*3c80*/  ULEA UR4, UR6, UR21, 0x9 ;  /* 0x0000001506047291 */ /* 0x000fe4000f8e48ff */
[----:B------:R-:W-:Y:S02]  /*3c90*/  UISETP.NE.AND UP0, UPT, UR14, UR19, UPT ;  /* 0x000000130e00728c */ /* 0x000fe4000bf05270 */
[----:B------:R-:W-:Y:S02]  /*3ca0*/  UIADD3 UR8, UPT, UPT, UR4, 0x2, URZ ;  /* 0x0000000204087890 */ /* 0x000fe4000fffe0ff */
[----:B------:R-:W-:Y:S01]  /*3cb0*/  UIADD3 UR16, UPT, UPT, UR16, -0x1, URZ ;  /* 0xffffffff10107890 */ /* 0x000fe2000fffe0ff */
[----:B------:R-:W-:Y:S02]  /*3cc0*/  UMOV UR6, UR15 ;  /* 0x0000000f00067c82 */ /* 0x000fe40008000000 */
[----:B------:R2:W-:Y:S01]  /*3cd0*/  UTCHMMA.2CTA gdesc[UR4], gdesc[UR12], tmem[UR18], tmem[UR28], idesc[UR29], UP2 ;  /* 0x00ff1c0c040075ea */ /* 0x0005e20009200012 */
[----:B------:R-:W-:Y:S03]  /*3ce0*/  UPLOP3.LUT UP2, UPT, UPT, UPT, UPT, 0x80, 0x8 ;  /* 0x000000000008789c */ /* 0x000fe60003f4f070 */
[----:B------:R2:W-:Y:S01]  /*3cf0*/  UTCHMMA.2CTA gdesc[UR8], gdesc[UR10], tmem[UR18], tmem[UR26], idesc[UR27], UPT ;  /* 0x00ff1a0a080075ea */ /* 0x0005e2000ba00012 */
[----:B------:R2:W-:Y:S01]  /*3d00*/  UTCBAR.2CTA.MULTICAST [UR7], URZ, UR20 ;  /* 0x000000ff070073e9 */ /* 0x0005e20008200814 */
[----:B------:R-:W-:Y:S06]  /*3d10*/  BRA.U UP0, `(.L_x_73) ;  /* 0xfffffffd00787547 */ /* 0x000fec000b83ffff */
.L_x_70:
[----:B--2---:R-:W-:Y:S01]  /*3d20*/  UIADD3 UR4, UPT, UPT, UR23, 0xb0, URZ ;  /* 0x000000b017047890 */ /* 0x004fe2000fffe0ff */
[----:B------:R-:W-:-:S08]  /*3d30*/  UMOV UR14, UR19 ;  /* 0x00000013000e7c82 */ /* 0x000fd00008000000 */
[----:B------:R2:W-:Y:S01]  /*3d40*/  UTCBAR.2CTA.MULTICAST [UR4], URZ, UR30 ;  /* 0x000000ff040073e9 */ /* 0x0005e2000820081e */
[----:B------:R-:W-:Y:S02]  /*3d50*/  NOP ;  /* 0x0000000000007918 */ /* 0x000fe40000000000 */
.L_x_68:
[----:B--2---:R-:W-:Y:S01]  /*3d60*/  UIADD3 UR4, UPT, UPT, UR24, 0x1, URZ ;  /* 0x0000000118047890 */ /* 0x004fe2000fffe0ff */
[----:B------:R-:W-:-:S03]  /*3d70*/  ISETP.NE.AND P0, PT, R8, 0x2, PT ;  /* 0x000000020800780c */ /* 0x000fc60003f05270 */
[----:B------:R-:W-:Y:S01]  /*3d80*/  UISETP.NE.AND UP0, UPT, UR4, 0x4, UPT ;  /* 0x000000040400788c */ /* 0x000fe2000bf05270 */
[----:B-1----:R-:W-:Y:S02]  /*3d90*/  SEL R0, RZ, 0x1, P0 ;  /* 0x00000001ff007807 */ /* 0x002fe40000000000 */
[----:B------:R-:W-:Y:S01]  /*3da0*/  SEL R8, R8, RZ, P0 ;  /* 0x000000ff08087207 */ /* 0x000fe20000000000 */
[----:B------:R-:W-:Y:S01]  /*3db0*/  USEL UR5, URZ, 0x1, UP0 ;  /* 0x00000001ff057887 */ /* 0x000fe20008000000 */
[----:B------:R-:W-:Y:S01]  /*3dc0*/  LOP3.LUT R3, R3, R0, RZ, 0x3c, !PT ;  /* 0x0000000003037212 */ /* 0x000fe200078e3cff */
[----:B------:R-:W-:-:S04]  /*3dd0*/  USEL UR24, UR4, URZ, UP0 ;  /* 0x000000ff04187287 */ /* 0x000fc80008000000 */
[----:B------:R-:W-:Y:S01]  /*3de0*/  LOP3.LUT R9, R9, UR5, RZ, 0x3c, !PT ;  /* 0x0000000509097c12 */ /* 0x000fe2000f8e3cff */
[----:B------:R-:W-:Y:S07]  /*3df0*/  @P1 BRA `(.L_x_74) ;  /* 0xfffffff800b01947 */ /* 0x000fee000383ffff */
[----:B------:R-:W1:Y:S01]  /*3e00*/  S2UR UR8, SR_CgaCtaId ;  /* 0x00000000000879c3 */ /* 0x000e620000008800 */
[----:B------:R-:W-:Y:S01]  /*3e10*/  ELECT P0, URZ, PT ;  /* 0x0000000000ff782f */ /* 0x000fe20003800000 */
[----:B------:R-:W-:Y:S01]  /*3e20*/  HFMA2 R0, -RZ, RZ, 0, 5.9604644775390625e-08 ;  /* 0x00000001ff007431 */ /* 0x000fe200000001ff */
[----:B------:R-:W-:-:S05]  /*3e30*/  UMOV UR4, 0x40 ;  /* 0x0000004000047882 */ /* 0x000fca0000000000 */
[----:B------:R-:W-:Y:S01]  /*3e40*/  UVIRTCOUNT.DEALLOC.SMPOOL 0x80 ;  /* 0x000000800000784c */ /* 0x000fe20000000000 */
[----:B------:R-:W-:Y:S02]  /*3e50*/  UISETP.NE.AND UP1, UPT, UR33, URZ, UPT ;  /* 0x000000ff2100728c */ /* 0x000fe4000bf25270 */
[----:B-1----:R-:W-:-:S09]  /*3e60*/  ULEA UR8, UR8, UR4, 0x18 ;  /* 0x0000000408087291 */ /* 0x002fd2000f8ec0ff */
[----:B------:R1:W-:Y:S01]  /*3e70*/  @P0 STS.U8 [UR8+0x1c], R0 ;  /* 0x00001c00ff000988 */ /* 0x0003e20008000008 */
[----:B------:R-:W-:Y:S05]  /*3e80*/  BRA.U UP1, `(.L_x_75) ;  /* 0x0000000101a07547 */ /* 0x000fea000b800000 */
[----:B------:R-:W-:Y:S01]  /*3e90*/  UIADD3 UR7, UPT, UPT, UR17, 0xd0, URZ ;  /* 0x000000d011077890 */ /* 0x000fe2000fffe0ff */
[----:B------:R-:W-:-:S03]  /*3ea0*/  SHF.L.U32 R3, R9, 0x1f, RZ ;  /* 0x0000001f09037819 */ /* 0x000fc600000006ff */
[----:B------:R-:W-:-:S09]  /*3eb0*/  ULEA UR4, UR24, UR7, 0x3 ;  /* 0x0000000718047291 */ /* 0x000fd2000f8e18ff */
[----:B------:R-:W2:Y:S02]  /*3ec0*/  SYNCS.PHASECHK.TRANS64.TRYWAIT P0, [UR4], R3 ;  /* 0x00000003ff0075a7 */ /* 0x000ea40008001104 */
[----:B--2---:R-:W-:Y:S05]  /*3ed0*/  @!P0 BRA `(.L_x_76) ;  /* 0x0000006000608947 */ /* 0x004fea0003800000 */
.L_x_172:
        /* <DEDUP_REMOVED lines=9> */
.L_x_174:
        /* <DEDUP_REMOVED lines=9> */
.L_x_176:
[----:B------:R-:W-:-:S04]  /*4000*/  UIADD3 UR4, UPT, UPT, UR4, 0x1, URZ ;  /* 0x0000000104047890 */ /* 0x000fc8000fffe0ff */
[----:B------:R-:W-:-:S04]  /*4010*/  UISETP.NE.AND UP0, UPT, UR4, 0x4, UPT ;  /* 0x000000040400788c */ /* 0x000fc8000bf05270 */
[----:B------:R-:W-:Y:S02]  /*4020*/  USEL UR5, URZ, 0x1, UP0 ;  /* 0x00000001ff057887 */ /* 0x000fe40008000000 */
[----:B------:R-:W-:-:S04]  /*4030*/  USEL UR4, UR4, URZ, UP0 ;  /* 0x000000ff04047287 */ /* 0x000fc80008000000 */
[----:B------:R-:W-:Y:S01]  /*4040*/  ULEA UR4, UR4, UR7, 0x3 ;  /* 0x0000000704047291 */ /* 0x000fe2000f8e18ff */
[----:B-1----:R-:W-:-:S04]  /*4050*/  LOP3.LUT R3, R2, UR5, RZ, 0x3c, !PT ;  /* 0x0000000502037c12 */ /* 0x002fc8000f8e3cff */
[----:B------:R-:W-:Y:S01]  /*4060*/  SHF.L.U32 R3, R3, 0x1f, RZ ;  /* 0x0000001f03037819 */ /* 0x000fe200000006ff */
[----:B------:R-:W-:-:S04]  /*4070*/  IMAD.U32 R0, RZ, RZ, UR4 ;  /* 0x00000004ff007e24 */ /* 0x000fc8000f8e00ff */
[----:B------:R1:W2:Y:S03]  /*4080*/  SYNCS.PHASECHK.TRANS64.TRYWAIT P0, [R0+URZ], R3 ;  /* 0x00000003000075a7 */ /* 0x0002a600080011ff */
[----:B--2---:R-:W-:Y:S05]  /*4090*/  @!P0 NANOSLEEP.SYNCS 0x989680 ;  /* 0x009896800000895d */ /* 0x004fea0003900000 */
[----:B------:R-:W2:Y:S02]  /*40a0*/  @!P0 SYNCS.PHASECHK.TRANS64 P0, [R0+URZ], R3 ;  /* 0x00000003000085a7 */ /* 0x000ea400080010ff */
[----:B--2---:R-:W-:Y:S05]  /*40b0*/  @P0 BRA `(.L_x_79) ;  /* 0x0000000000200947 */ /* 0x004fea0003800000 */
.L_x_80:
[----:B--2---:R2:W4:Y:S02]  /*40c0*/  SYNCS.PHASECHK.TRANS64.TRYWAIT P0, [R0+URZ], R3 ;  /* 0x00000003000075a7 */ /* 0x00452400080011ff */
[----:B----4-:R-:W-:Y:S05]  /*40d0*/  @!P0 NANOSLEEP.SYNCS 0x989680 ;  /* 0x009896800000895d */ /* 0x010fea0003900000 */
[----:B------:R-:W4:Y:S02]  /*40e0*/  @!P0 SYNCS.PHASECHK.TRANS64 P0, [R0+URZ], R3 ;  /* 0x00000003000085a7 */ /* 0x000f2400080010ff */
[----:B----4-:R-:W-:Y:S05]  /*40f0*/  @!P0 BRA `(.L_x_80) ;  /* 0xfffffffc00f08947 */ /* 0x010fea000383ffff */
[----:B------:R-:W-:Y:S05]  /*4100*/  BRA `(.L_x_79) ;  /* 0x00000000000c7947 */ /* 0x000fea0003800000 */
.L_x_75:
[----:B------:R-:W-:-:S04]  /*4110*/  UIADD3 UR4, UPT, UPT, UR17, 0x110, URZ ;  /* 0x0000011011047890 */ /* 0x000fc8000fffe0ff */
[----:B------:R-:W-:-:S09]  /*4120*/  UPRMT UR4, UR34, 0x654, UR4 ;  /* 0x0000065422047896 */ /* 0x000fd20008000004 */
[----:B------:R-:W-:Y:S03]  /*4130*/  SYNCS.ARRIVE.TRANS64.RED.A1T0 RZ, [UR4], RZ ;  /* 0x000000ffffff79a7 */ /* 0x000fe60008100404 */
.L_x_79:
[----:B-12---:R-:W-:Y:S01]  /*4140*/  SHF.L.U32 R3, RZ, 0x1f, RZ ;  /* 0x0000001fff037819 */ /* 0x006fe200000006ff */
[----:B------:R-:W-:Y:S01]  /*4150*/  UIADD3 UR4, UPT, UPT, UR17, 0x110, URZ ;  /* 0x0000011011047890 */ /* 0x000fe2000fffe0ff */
[----:B------:R-:W-:Y:S02]  /*4160*/  PLOP3.LUT P0, PT, PT, PT, UP1, 0x80, 0x8 ;  /* 0x000000000008781c */ /* 0x000fe40003f0f018 */
[----:B------:R-:W1:Y:S02]  /*4170*/  SYNCS.PHASECHK.TRANS64.TRYWAIT P1, [UR17+0x110], R3 ;  /* 0x00011003ff0075a7 */ /* 0x000e640008021111 */
[----:B-1----:R-:W-:Y:S09]  /*4180*/  @!P1 BRA `(.L_x_81) ;  /* 0x0000005c00fc9947 */ /* 0x002ff20003800000 */
.L_x_178:
[----:B------:R-:W-:Y:S01]  /*4190*/  @!UP1 UPRMT UR4, UR34, 0x654, UR4 ;  /* 0x0000065422049896 */ /* 0x000fe20008000004 */
[----:B------:R-:W-:Y:S01]  /*41a0*/  UMOV UR5, 0xffff ;  /* 0x0000ffff00057882 */ /* 0x000fe20000000000 */
[----:B------:R-:W-:-:S07]  /*41b0*/  UMOV UR6, 0x1 ;  /* 0x0000000100067882 */ /* 0x000fce0000000000 */
[----:B------:R-:W-:Y:S01]  /*41c0*/  @!P0 SYNCS.ARRIVE.TRANS64.RED.A1T0 RZ, [UR4], RZ ;  /* 0x000000ffffff89a7 */ /* 0x000fe20008100404 */
[----:B------:R-:W-:Y:S01]  /*41d0*/  NOP ;  /* 0x0000000000007918 */ /* 0x000fe20000000000 */
[----:B-1----:R-:W1:Y:S01]  /*41e0*/  LDS R0, [UR8+0x14] ;  /* 0x00001408ff007984 */ /* 0x002e620008000800 */
[----:B------:R-:W-:-:S04]  /*41f0*/  ULOP3.LUT UR4, UR32, 0xffff, URZ, 0xc0, !UPT ;  /* 0x0000ffff20047892 */ /* 0x000fc8000f8ec0ff */
[----:B------:R-:W-:-:S04]  /*4200*/  USHF.R.U32.HI UR4, URZ, 0x5, UR4 ;  /* 0x00000005ff047899 */ /* 0x000fc80008011604 */
[----:B------:R-:W-:Y:S02]  /*4210*/  USHF.L.U32 UR5, UR5, UR4, URZ ;  /* 0x0000000405057299 */ /* 0x000fe400080006ff */
[----:B------:R-:W-:-:S04]  /*4220*/  USHF.L.U32 UR4, UR6, UR4, URZ ;  /* 0x0000000406047299 */ /* 0x000fc800080006ff */
[----:B-1----:R-:W-:-:S04]  /*4230*/  LOP3.LUT R0, R0, UR5, RZ, 0xc0, !PT ;  /* 0x0000000500007c12 */ /* 0x002fc8000f8ec0ff */
[----:B------:R-:W-:-:S13]  /*4240*/  ISETP.NE.AND P0, PT, R0, UR5, PT ;  /* 0x0000000500007c0c */ /* 0x000fda000bf05270 */
[----:B------:R-:W-:Y:S05]  /*4250*/  @P0 BRA `(.L_x_82) ;  /* 0x0000000000580947 */ /* 0x000fea0003800000 */
[----:B------:R-:W1:Y:S02]  /*4260*/  LDS R0, [UR8+0x18] ;  /* 0x00001808ff007984 */ /* 0x000e640008000800 */
[----:B-1----:R-:W-:-:S04]  /*4270*/  LOP3.LUT R0, R0, UR4, RZ, 0xc0, !PT ;  /* 0x0000000400007c12 */ /* 0x002fc8000f8ec0ff */
[----:B------:R-:W-:-:S13]  /*4280*/  ISETP.NE.AND P0, PT, R0, UR4, PT ;  /* 0x0000000400007c0c */ /* 0x000fda000bf05270 */
[----:B------:R-:W-:Y:S05]  /*4290*/  @P0 BRA `(.L_x_83) ;  /* 0x00000000003c0947 */ /* 0x000fea0003800000 */
[----:B------:R-:W1:Y:S01]  /*42a0*/  S2R R2, SR_LANEID ;  /* 0x0000000000027919 */ /* 0x000e620000000000 */
[----:B------:R-:W-:Y:S01]  /*42b0*/  ULOP3.LUT UR5, URZ, UR5, URZ, 0x33, !UPT ;  /* 0x00000005ff057292 */ /* 0x000fe2000f8e33ff */
[----:B------:R-:W-:Y:S01]  /*42c0*/  LOP3.LUT R4, RZ, UR4, RZ, 0x33, !PT ;  /* 0x00000004ff047c12 */ /* 0x000fe2000f8e33ff */
[----:B------:R-:W-:Y:S02]  /*42d0*/  VOTEU.ANY UR4, UPT, PT ;  /* 0x0000000000047886 */ /* 0x000fe400038e0100 */
[----:B------:R-:W-:Y:S01]  /*42e0*/  UFLO.U32 UR4, UR4 ;  /* 0x00000004000472bd */ /* 0x000fe200080e0000 */
[----:B------:R-:W2:Y:S01]  /*42f0*/  REDUX UR6, R4 ;  /* 0x00000000040673c4 */ /* 0x000ea20000000000 */
[----:B------:R-:W-:-:S06]  /*4300*/  IMAD.U32 R0, RZ, RZ, UR5 ;  /* 0x00000005ff007e24 */ /* 0x000fcc000f8e00ff */
[----:B------:R4:W-:Y:S01]  /*4310*/  UTCATOMSWS.AND URZ, UR5 ;  /* 0x0000000500ff79e3 */ /* 0x0009e20008000000 */
[----:B------:R-:W3:Y:S01]  /*4320*/  REDUX UR7, R0 ;  /* 0x00000000000773c4 */ /* 0x000ee20000000000 */
[----:B-1----:R-:W-:Y:S01]  /*4330*/  ISETP.EQ.U32.AND P0, PT, R2, UR4, PT ;  /* 0x0000000402007c0c */ /* 0x002fe2000bf02070 */
[----:B--2---:R-:W-:Y:S01]  /*4340*/  IMAD.U32 R2, RZ, RZ, UR6 ;  /* 0x00000006ff027e24 */ /* 0x004fe2000f8e00ff */
[----:B---3--:R-:W-:-:S11]  /*4350*/  MOV R3, UR7 ;  /* 0x0000000700037c02 */ /* 0x008fd60008000f00 */
[----:B------:R4:W-:Y:S04]  /*4360*/  @P0 ATOMS.AND RZ, [UR8+0x14], R3 ;  /* 0x00001403ffff098c */ /* 0x0009e8000a800008 */
[----:B------:R4:W-:Y:S01]  /*4370*/  @P0 ATOMS.AND RZ, [UR8+0x18], R2 ;  /* 0x00001802ffff098c */ /* 0x0009e2000a800008 */
[----:B------:R-:W-:Y:S05]  /*4380*/  BRA `(.L_x_84) ;  /* 0x0000000000147947 */ /* 0x000fea0003800000 */
.L_x_83:
[----:B------:R-:W-:Y:S02]  /*4390*/  MOV R2, 0x43b0 ;  /* 0x000043b000027802 */ /* 0x000fe40000000f00 */
[----:B---3-5:R-:W-:Y:S05]  /*43a0*/  CALL.REL.NOINC `($__internal_0_$__cuda_sm10x_tcgen05_guardrail_trap_col_being_dealloced_not_returned_by_alloc) ;  /* 0x0000006000dc7944 */ /* 0x028fea0003c00000 */
[----:B------:R-:W-:Y:S05]  /*43b0*/  BRA `(.L_x_84) ;  /* 0x0000000000087947 */ /* 0x000fea0003800000 */
.L_x_82:
[----:B------:R-:W-:Y:S02]  /*43c0*/  MOV R2, 0x43e0 ;  /* 0x000043e000027802 */ /* 0x000fe40000000f00 */
[----:B---3-5:R-:W-:Y:S05]  /*43d0*/  CALL.REL.NOINC `($__internal_2_$__cuda_sm10x_tcgen05_guardrail_trap_unallocated_columns_being_dealloced) ;  /* 0x0000006000e87944 */ /* 0x028fea0003c00000 */
.L_x_84:
[----:B------:R-:W-:Y:S01]  /*43e0*/  NOP ;  /* 0x0000000000007918 */ /* 0x000fe20000000000 */
[----:B----4-:R-:W-:Y:S05]  /*43f0*/  EXIT ;  /* 0x000000000000794d */ /* 0x010fea0003800000 */
.L_x_55:
[----:B------:R-:W-:-:S09]  /*4400*/  UISETP.NE.OR UP0, UPT, UR13, 0x3, !UP3 ;  /* 0x000000030d00788c */ /* 0x000fd2000df05670 */
[----:B------:R-:W-:Y:S05]  /*4410*/  BRA.U UP0, `(.L_x_85) ;  /* 0x00000011005c7547 */ /* 0x000fea000b800000 */
[----:B------:R-:W1:Y:S01]  /*4420*/  S2UR UR10, SR_CgaCtaId ;  /* 0x00000000000a79c3 */ /* 0x000e620000008800 */
[----:B------:R-:W2:Y:S01]  /*4430*/  LDCU UR31, c[0x0][0x370] ;  /* 0x00006e00ff1f77ac */ /* 0x000ea20008000800 */
[----:B------:R-:W-:Y:S02]  /*4440*/  HFMA2 R13, -RZ, RZ, 0, 0 ;  /* 0x00000000ff0d7431 */ /* 0x000fe400000001ff */
[----:B------:R-:W-:Y:S01]  /*4450*/  IMAD.MOV.U32 R15, RZ, RZ, 0x1 ;  /* 0x00000001ff0f7424 */ /* 0x000fe200078e00ff */
[----:B------:R-:W-:Y:S01]  /*4460*/  MOV R7, 0x2000 ;  /* 0x0000200000077802 */ /* 0x000fe20000000f00 */
[----:B------:R-:W2:Y:S01]  /*4470*/  LDCU.128 UR44, c[0x0][0xb10] ;  /* 0x00016200ff2c77ac */ /* 0x000ea20008000c00 */
[----:B------:R-:W-:Y:S01]  /*4480*/  IMAD.MOV.U32 R14, RZ, RZ, RZ ;  /* 0x000000ffff0e7224 */ /* 0x000fe200078e00ff */
[----:B------:R-:W3:Y:S01]  /*4490*/  LDC.64 R16, c[0x0][0x348] ;  /* 0x0000d200ff107b82 */ /* 0x000ee20000000a00 */
[----:B------:R-:W4:Y:S01]  /*44a0*/  LDCU UR30, c[0x0][0x374] ;  /* 0x00006e80ff1e77ac */ /* 0x000f220008000800 */
[----:B------:R-:W1:Y:S06]  /*44b0*/  LDCU UR15, c[0x0][0xb0c] ;  /* 0x00016180ff0f77ac */ /* 0x000e6c0008000800 */
[----:B------:R-:W3:Y:S01]  /*44c0*/  LDC.64 R2, c[0x0][0x888] ;  /* 0x00022200ff027b82 */ /* 0x000ee20000000a00 */
[----:B------:R-:W3:Y:S01]  /*44d0*/  LDCU UR49, c[0x0][0xb20] ;  /* 0x00016400ff3177ac */ /* 0x000ee20008000800 */
[----:B------:R-:W3:Y:S06]  /*44e0*/  LDCU UR4, c[0x0][0xb30] ;  /* 0x00016600ff0477ac */ /* 0x000eec0008000800 */
[----:B------:R-:W3:Y:S01]  /*44f0*/  LDC.64 R4, c[0x0][0x890] ;  /* 0x00022400ff047b82 */ /* 0x000ee20000000a00 */
[----:B------:R-:W-:Y:S01]  /*4500*/  UMOV UR21, 0x400 ;  /* 0x0000040000157882 */ /* 0x000fe20000000000 */
[----:B--2---:R-:W-:-:S02]  /*4510*/  UIMAD.WIDE.U32 UR6, UR31, UR44, URZ ;  /* 0x0000002c1f0672a5 */ /* 0x004fc4000f8e00ff */
[----:B----4-:R-:W-:Y:S02]  /*4520*/  UIMAD.WIDE.U32 UR8, UR30, UR47, URZ ;  /* 0x0000002f1e0872a5 */ /* 0x010fe4000f8e00ff */
[----:B-1----:R-:W-:Y:S02]  /*4530*/  ULEA UR21, UR10, UR21, 0x18 ;  /* 0x000000150a157291 */ /* 0x002fe4000f8ec0ff */
[----:B------:R-:W-:Y:S02]  /*4540*/  UPLOP3.LUT UP3, UPT, UPT, UPT, UPT, 0x40, 0x4 ;  /* 0x000000000004789c */ /* 0x000fe40003f6e870 */
[----:B------:R-:W-:Y:S02]  /*4550*/  UIADD3 UR37, UPT, UPT, UR21, 0x58, URZ ;  /* 0x0000005815257890 */ /* 0x000fe4000fffe0ff */
[----:B------:R-:W-:Y:S02]  /*4560*/  UIADD3 UR33, UPT, UPT, UR21, 0x40, URZ ;  /* 0x0000004015217890 */ /* 0x000fe4000fffe0ff */
[----:B------:R-:W-:-:S02]  /*4570*/  UIADD3 UR25, UPT, UPT, UR21, 0x48, URZ ;  /* 0x0000004815197890 */ /* 0x000fc4000fffe0ff */
[----:B------:R-:W-:Y:S01]  /*4580*/  UIADD3 UR17, UPT, UPT, UR21, 0x50, URZ ;  /* 0x0000005015117890 */ /* 0x000fe2000fffe0ff */
[----:B------:R-:W-:Y:S01]  /*4590*/  UMOV UR6, UR7 ;  /* 0x0000000700067c82 */ /* 0x000fe20008000000 */
[----:B------:R-:W-:Y:S01]  /*45a0*/  UMOV UR41, UR9 ;  /* 0x0000000900297c82 */ /* 0x000fe20008000000 */
[----:B------:R-:W-:Y:S02]  /*45b0*/  UISETP.GE.AND UP0, UPT, UR42, 0x1, UPT ;  /* 0x000000012a00788c */ /* 0x000fe4000bf06270 */
[----:B------:R-:W-:Y:S01]  /*45c0*/  UISETP.NE.AND UP4, UPT, UR42, 0x1, UPT ;  /* 0x000000012a00788c */ /* 0x000fe2000bf85270 */
[----:B------:R-:W1:Y:S01]  /*45d0*/  LDCU.64 UR22, c[0x0][0xb28] ;  /* 0x00016500ff1677ac */ /* 0x000e620008000a00 */
[----:B------:R-:W-:Y:S02]  /*45e0*/  UISETP.NE.AND UP6, UPT, UR15, 0x1, UPT ;  /* 0x000000010f00788c */ /* 0x000fe4000bfc5270 */
[----:B------:R-:W-:Y:S02]  /*45f0*/  UISETP.NE.AND UP5, UPT, UR46, 0x1, UPT ;  /* 0x000000012e00788c */ /* 0x000fe4000bfa5270 */
[----:B------:R-:W-:-:S02]  /*4600*/  UPRMT UR37, UR10, 0x654, UR37 ;  /* 0x000006540a257896 */ /* 0x000fc40008000025 */
[----:B------:R-:W-:Y:S02]  /*4610*/  USHF.R.U32.HI UR43, URZ, UR45, UR6 ;  /* 0x0000002dff2b7299 */ /* 0x000fe40008011606 */
[----:B------:R-:W-:Y:S02]  /*4620*/  UPRMT UR40, UR10, 0x654, UR33 ;  /* 0x000006540a287896 */ /* 0x000fe40008000021 */
[----:B------:R-:W-:Y:S02]  /*4630*/  UPRMT UR39, UR10, 0x654, UR25 ;  /* 0x000006540a277896 */ /* 0x000fe40008000019 */
[----:B------:R-:W-:Y:S02]  /*4640*/  UPRMT UR38, UR10, 0x654, UR17 ;  /* 0x000006540a267896 */ /* 0x000fe40008000011 */
[----:B---3--:R-:W-:Y:S02]  /*4650*/  USHF.R.U32.HI UR41, URZ, UR49, UR41 ;  /* 0x00000031ff297299 */ /* 0x008fe40008011629 */
[----:B------:R-:W-:-:S11]  /*4660*/  UISETP.NE.AND UP2, UPT, UR4, 0x1, UPT ;  /* 0x000000010400788c */ /* 0x000fd6000bf45270 */
.L_x_96:
[C---:B------:R-:W-:Y:S02]  /*4670*/  LEA R12, R14.reuse, UR21, 0x3 ;  /* 0x000000150e0c7c11 */ /* 0x040fe4000f8e18ff */
[----:B------:R-:W-:Y:S02]  /*4680*/  SHF.L.U32 R9, R13, 0x1f, RZ ;  /* 0x0000001f0d097819 */ /* 0x000fe400000006ff */
[----:B------:R-:W-:Y:S02]  /*4690*/  LEA R10, R14, UR21, 0x4 ;  /* 0x000000150e0a7c11 */ /* 0x000fe4000f8e20ff */
[----:B--2---:R-:W2:Y:S02]  /*46a0*/  SYNCS.PHASECHK.TRANS64.TRYWAIT P0, [R12+URZ+0x90], R9 ;  /* 0x000090090c0075a7 */ /* 0x004ea400080011ff */
[----:B--2---:R-:W-:Y:S05]  /*46b0*/  @!P0 BRA `(.L_x_86) ;  /* 0x0000005800c88947 */ /* 0x004fea0003800000 */
.L_x_179:
[----:B--2---:R-:W2:Y:S01]  /*46c0*/  LDS.128 R8, [R10+0x120] ;  /* 0x000120000a087984 */ /* 0x004ea20000000c00 */
[----:B------:R-:W-:Y:S01]  /*46d0*/  UISETP.GE.AND UP0, UPT, UR42, 0x1, UPT ;  /* 0x000000012a00788c */ /* 0x000fe2000bf06270 */
[----:B------:R-:W-:Y:S01]  /*46e0*/  @!PT LDS RZ, [RZ] ;  /* 0x00000000fffff984 */ /* 0x000fe20000000800 */
[----:B------:R-:W-:Y:S01]  /*46f0*/  @!PT LDS RZ, [RZ] ;  /* 0x00000000fffff984 */ /* 0x000fe20000000800 */
[----:B------:R-:W-:Y:S01]  /*4700*/  @!PT LDS RZ, [RZ] ;  /* 0x00000000fffff984 */ /* 0x000fe20000000800 */
[----:B------:R-:W-:Y:S01]  /*4710*/  @!PT LDS RZ, [RZ] ;  /* 0x00000000fffff984 */ /* 0x000fe20000000800 */
[----:B------:R3:W-:Y:S06]  /*4720*/  MEMBAR.ALL.CTA ;  /* 0x0000000000007992 */ /* 0x0007ec0000008000 */
[----:B---3--:R-:W3:Y:S01]  /*4730*/  FENCE.VIEW.ASYNC.S ;  /* 0x00000000000073c6 */ /* 0x008ee20000000000 */
[----:B--2---:R-:W-:Y:S11]  /*4740*/  LOP3.LUT P0, RZ, R10, 0x1, RZ, 0xc0, !PT ;  /* 0x000000010aff7812 */ /* 0x004ff6000780c0ff */
[----:B------:R-:W-:Y:S02]  /*4750*/  @!UPT UIADD3 URZ, UPT, UPT, URZ, URZ, URZ ;  /* 0x000000fffffff290 */ /* 0x000fe4000fffe0ff */
[----:B---3--:R-:W-:Y:S01]  /*4760*/  VOTEU.ANY UP1, P0 ;  /* 0x0000000000ff7886 */ /* 0x008fe20000020100 */
[----:B------:R-:W-:Y:S11]  /*4770*/  PLOP3.LUT P0, PT, PT, PT, UP1, 0x80, 0x8 ;  /* 0x000000000008781c */ /* 0x000ff60003f0f018 */
[----:B------:R-:W-:Y:S02]  /*4780*/  @!UPT UIADD3 URZ, UPT, UPT, URZ, URZ, URZ ;  /* 0x000000fffffff290 */ /* 0x000fe4000fffe0ff */
[----:B------:R-:W-:Y:S02]  /*4790*/  @P0 SHF.R.U32.HI R0, RZ, 0x10, R9 ;  /* 0x00000010ff000819 */ /* 0x000fe40000011609 */
[----:B------:R-:W-:Y:S02]  /*47a0*/  @P0 MOV R6, R8 ;  /* 0x0000000800060202 */ /* 0x000fe40000000f00 */
[----:B------:R-:W-:Y:S01]  /*47b0*/  @P0 R2UR UR4, R0 ;  /* 0x00000000000402ca */ /* 0x000fe200000e0000 */
[----:B------:R-:W-:Y:S01]  /*47c0*/  VIADD R0, R12, 0xa0 ;  /* 0x000000a00c007836 */ /* 0x000fe20000000000 */
[----:B------:R-:W-:Y:S02]  /*47d0*/  @P0 LOP3.LUT R8, R9, 0xffff, RZ, 0xc0, !PT ;  /* 0x0000ffff09080812 */ /* 0x000fe400078ec0ff */
[----:B------:R-:W-:Y:S02]  /*47e0*/  @P0 R2UR UR6, R6 ;  /* 0x00000000060602ca */ /* 0x000fe400000e0000 */
[----:B------:R-:W-:Y:S02]  /*47f0*/  PRMT R0, RZ, 0x654, R0 ;  /* 0x00000654ff007816 */ /* 0x000fe40000000000 */
[----:B------:R-:W-:Y:S02]  /*4800*/  @P0 R2UR UR5, R8 ;  /* 0x00000000080502ca */ /* 0x000fe400000e0000 */
[----:B------:R2:W-:Y:S03]  /*4810*/  SYNCS.ARRIVE.TRANS64.RED.A1T0 RZ, [R0+URZ], RZ ;  /* 0x000000ff00ff79a7 */ /* 0x0005e600081004ff */
[----:B------:R-:W-:Y:S04]  /*4820*/  @UP1 UMOV UR29, UR4 ;  /* 0x00000004001d1c82 */ /* 0x000fe80008000000 */
[----:B------:R-:W-:Y:S04]  /*4830*/  @UP1 UMOV UR14, UR6 ;  /* 0x00000006000e1c82 */ /* 0x000fe80008000000 */
[----:B------:R-:W-:Y:S01]  /*4840*/  @UP1 UMOV UR13, UR5 ;  /* 0x00000005000d1c82 */ /* 0x000fe20008000000 */
[----:B------:R-:W-:Y:S05]  /*4850*/  BRA.U !UP0, `(.L_x_87) ;  /* 0x0000000108a47547 */ /* 0x000fea000b800000 */
[----:B------:R-:W-:Y:S02]  /*4860*/  UIMAD.WIDE.U32 UR18, UR13, UR47, URZ ;  /* 0x0000002f0d1272a5 */ /* 0x000fe4000f8e00ff */
[----:B------:R-:W-:Y:S02]  /*4870*/  UIMAD.WIDE.U32 UR26, UR14, UR44, URZ ;  /* 0x0000002c0e1a72a5 */ /* 0x000fe4000f8e00ff */
[----:B------:R-:W-:Y:S02]  /*4880*/  USEL UR4, UR30, UR41, !UP5 ;  /* 0x000000291e047287 */ /* 0x000fe4000e800000 */
[----:B------:R-:W-:Y:S02]  /*4890*/  USEL UR7, UR31, UR43, !UP6 ;  /* 0x0000002b1f077287 */ /* 0x000fe4000f000000 */
[----:B-1----:R-:W-:Y:S02]  /*48a0*/  UIMAD.WIDE.U32 UR8, UR4, UR22, URZ ;  /* 0x00000016040872a5 */ /* 0x002fe4000f8e00ff */
[----:B------:R-:W-:Y:S01]  /*48b0*/  UIMAD.WIDE.U32 UR10, UR7, UR22, URZ ;  /* 0x00000016070a72a5 */ /* 0x000fe2000f8e00ff */
[----:B------:R-:W-:Y:S02]  /*48c0*/  UMOV UR5, UR19 ;  /* 0x0000001300057c82 */ /* 0x000fe40008000000 */
[----:B------:R-:W-:Y:S03]  /*48d0*/  USHF.R.U32.HI UR6, URZ, UR49, UR5 ;  /* 0x00000031ff067299 */ /* 0x000fe60008011605 */
[----:B------:R-:W-:Y:S01]  /*48e0*/  UMOV UR5, UR27 ;  /* 0x0000001b00057c82 */ /* 0x000fe20008000000 */
[----:B------:R-:W-:Y:S02]  /*48f0*/  USEL UR6, UR13, UR6, !UP5 ;  /* 0x000000060d067287 */ /* 0x000fe4000e800000 */
[----:B------:R-:W-:Y:S03]  /*4900*/  USHF.R.U32.HI UR12, URZ, UR45, UR5 ;  /* 0x0000002dff0c7299 */ /* 0x000fe60008011605 */
[----:B------:R-:W-:Y:S02]  /*4910*/  UMOV UR5, UR9 ;  /* 0x0000000900057c82 */ /* 0x000fe40008000000 */
[----:B------:R-:W-:Y:S03]  /*4920*/  @UP4 USHF.R.U32.HI UR4, URZ, UR23, UR5 ;  /* 0x00000017ff044299 */ /* 0x000fe60008011605 */
[----:B------:R-:W-:Y:S01]  /*4930*/  UMOV UR5, UR11 ;  /* 0x0000000b00057c82 */ /* 0x000fe20008000000 */
[----:B------:R-:W-:Y:S02]  /*4940*/  UIMAD UR4, UR42, UR4, URZ ;  /* 0x000000042a0472a4 */ /* 0x000fe4000f8e02ff */
[----:B------:R-:W-:Y:S02]  /*4950*/  @UP4 USHF.R.U32.HI UR7, URZ, UR23, UR5 ;  /* 0x00000017ff074299 */ /* 0x000fe40008011605 */
[----:B------:R-:W-:Y:S02]  /*4960*/  UIMAD.WIDE.U32 UR10, UR6, UR22, URZ ;  /* 0x00000016060a72a5 */ /* 0x000fe4000f8e00ff */
[----:B------:R-:W-:Y:S02]  /*4970*/  USEL UR5, UR14, UR12, !UP6 ;  /* 0x0000000c0e057287 */ /* 0x000fe4000f000000 */
[----:B------:R-:W-:Y:S02]  /*4980*/  UIMAD UR8, UR42, UR7, URZ ;  /* 0x000000072a0872a4 */ /* 0x000fe4000f8e02ff */
[----:B------:R-:W-:Y:S03]  /*4990*/  UISETP.GE.AND UP0, UPT, UR6, UR4, UPT ;  /* 0x000000040600728c */ /* 0x000fe6000bf06270 */
[----:B------:R-:W-:Y:S01]  /*49a0*/  UMOV UR4, UR11 ;  /* 0x0000000b00047c82 */ /* 0x000fe20008000000 */
[----:B------:R-:W-:Y:S02]  /*49b0*/  UISETP.GE.OR UP0, UPT, UR5, UR8, UP0 ;  /* 0x000000080500728c */ /* 0x000fe40008706670 */
[----:B------:R-:W-:Y:S02]  /*49c0*/  USHF.R.U32.HI UR4, URZ, UR23, UR4 ;  /* 0x00000017ff047299 */ /* 0x000fe40008011604 */
[----:B------:R-:W-:Y:S02]  /*49d0*/  UIMAD.WIDE.U32 UR8, UR5, UR22, URZ ;  /* 0x00000016050872a5 */ /* 0x000fe4000f8e00ff */
[----:B------:R-:W-:Y:S04]  /*49e0*/  USEL UR10, UR6, UR4, !UP4 ;  /* 0x00000004060a7287 */ /* 0x000fe8000e000000 */
[----:B------:R-:W-:Y:S01]  /*49f0*/  UIADD3 UR11, UPT, UPT, -UR10, URZ, URZ ;  /* 0x000000ff0a0b7290 */ /* 0x000fe2000fffe1ff */
[----:B------:R-:W-:Y:S02]  /*4a00*/  @!UP0 UMOV UR4, UR9 ;  /* 0x0000000900048c82 */ /* 0x000fe40008000000 */
[----:B------:R-:W-:Y:S02]  /*4a10*/  @!UP0 USHF.R.U32.HI UR4, URZ, UR23, UR4 ;  /* 0x00000017ff048299 */ /* 0x000fe40008011604 */
[----:B------:R-:W-:Y:S02]  /*4a20*/  UIMAD UR8, UR42, UR11, UR6 ;  /* 0x0000000b2a0872a4 */ /* 0x000fe4000f8e0206 */
[----:B------:R-:W-:Y:S04]  /*4a30*/  @!UP0 USEL UR4, UR5, UR4, !UP4 ;  /* 0x0000000405048287 */ /* 0x000fe8000e000000 */
[----:B------:R-:W-:Y:S02]  /*4a40*/  @!UP0 UIMAD UR8, UR7, UR8, UR4 ;  /* 0x00000008070882a4 */ /* 0x000fe4000f8e0204 */
[----:B------:R-:W-:Y:S02]  /*4a50*/  @!UP0 UIADD3 UR9, UPT, UPT, UR10, -UR4, URZ ;  /* 0x800000040a098290 */ /* 0x000fe4000fffe0ff */
[----:B------:R-:W-:Y:S02]  /*4a60*/  UIADD3 UR4, UPT, UPT, -UR5, URZ, URZ ;  /* 0x000000ff05047290 */ /* 0x000fe4000fffe1ff */
[----:B------:R-:W-:Y:S02]  /*4a70*/  UIADD3 UR7, UPT, UPT, -UR6, URZ, URZ ;  /* 0x000000ff06077290 */ /* 0x000fe4000fffe1ff */
[----:B------:R-:W-:Y:S02]  /*4a80*/  @!UP0 UIMAD UR6, UR9, UR42, UR5 ;  /* 0x0000002a090682a4 */ /* 0x000fe4000f8e0205 */
[----:B------:R-:W-:Y:S02]  /*4a90*/  UIMAD UR14, UR15, UR4, UR14 ;  /* 0x000000040f0e72a4 */ /* 0x000fe4000f8e020e */
[----:B------:R-:W-:Y:S01]  /*4aa0*/  UIMAD UR13, UR46, UR7, UR13 ;  /* 0x000000072e0d72a4 */ /* 0x000fe2000f8e020d */
[----:B------:R-:W-:Y:S02]  /*4ab0*/  @!UP0 UMOV UR5, UR8 ;  /* 0x0000000800058c82 */ /* 0x000fe40008000000 */
[----:B------:R-:W-:Y:S02]  /*4ac0*/  UIMAD UR14, UR5, UR15, UR14 ;  /* 0x0000000f050e72a4 */ /* 0x000fe4000f8e020e */
[----:B------:R-:W-:Y:S11]  /*4ad0*/  UIMAD UR13, UR6, UR46, UR13 ;  /* 0x0000002e060d72a4 */ /* 0x000ff6000f8e020d */
[----:B------:R-:W-:Y:S01]  /*4ae0*/  @!UPT UIADD3 URZ, UPT, UPT, URZ, URZ, URZ ;  /* 0x000000fffffff290 */ /* 0x000fe2000fffe0ff */
.L_x_87:
[----:B------:R-:W3:Y:S01]  /*4af0*/  @!UP2 LDCU.128 UR8, c[0x0][0xb10] ;  /* 0x00016200ff08a7ac */ /* 0x000ee20008000c00 */
[C---:B------:R-:W-:Y:S02]  /*4b00*/  ISETP.NE.U32.AND P1, PT, R4.reuse, RZ, PT ;  /* 0x000000ff0400720c */ /* 0x040fe40003f25070 */
[----:B------:R-:W-:Y:S02]  /*4b10*/  ISETP.NE.U32.AND P0, PT, R4, RZ, PT ;  /* 0x000000ff0400720c */ /* 0x000fe40003f05070 */
[C---:B------:R-:W-:Y:S02]  /*4b20*/  ISETP.NE.AND.EX P1, PT, R5.reuse, RZ, PT, P1 ;  /* 0x000000ff0500720c */ /* 0x040fe40003f25310 */
[----:B------:R-:W-:Y:S01]  /*4b30*/  ISETP.NE.AND.EX P0, PT, R5, RZ, PT, P0 ;  /* 0x000000ff0500720c */ /* 0x000fe20003f05300 */
[----:B------:R-:W4:Y:S01]  /*4b40*/  @!UP2 LDCU UR5, c[0x0][0xb0c] ;  /* 0x00016180ff05a7ac */ /* 0x000f220008000800 */
[----:B------:R-:W-:Y:S01]  /*4b50*/  SHF.L.U32 R9, R15, 0x1f, RZ ;  /* 0x0000001f0f097819 */ /* 0x000fe200000006ff */
[----:B------:R-:W-:Y:S02]  /*4b60*/  USHF.L.U32 UR35, UR16, 0x7, URZ ;  /* 0x0000000710237899 */ /* 0x000fe400080006ff */
[----:B------:R-:W-:Y:S02]  /*4b70*/  USHF.L.U32 UR34, UR20, 0x7, URZ ;  /* 0x0000000714227899 */ /* 0x000fe400080006ff */
[----:B---3--:R-:W-:Y:S07]  /*4b80*/  UIMAD.WIDE.U32 UR6, UR14, UR8, URZ ;  /* 0x000000080e0672a5 */ /* 0x008fee000f8e00ff */
[----:B------:R-:W-:Y:S01]  /*4b90*/  @!UP2 UMOV UR4, UR7 ;  /* 0x000000070004ac82 */ /* 0x000fe20008000000 */
[----:B----4-:R-:W-:Y:S02]  /*4ba0*/  @!UP2 UISETP.NE.AND UP0, UPT, UR5, 0x1, UPT ;  /* 0x000000010500a88c */ /* 0x010fe4000bf05270 */
[----:B------:R-:W-:Y:S02]  /*4bb0*/  @!UP2 USHF.R.U32.HI UR4, URZ, UR9, UR4 ;  /* 0x00000009ff04a299 */ /* 0x000fe40008011604 */
[----:B------:R-:W-:Y:S02]  /*4bc0*/  UIMAD.WIDE.U32 UR6, UR13, UR11, URZ ;  /* 0x0000000b0d0672a5 */ /* 0x000fe4000f8e00ff */
[----:B------:R-:W-:Y:S02]  /*4bd0*/  @!UP2 USEL UR8, UR14, UR4, !UP0 ;  /* 0x000000040e08a287 */ /* 0x000fe4000c000000 */
[----:B------:R-:W-:Y:S03]  /*4be0*/  @!UP2 UISETP.NE.AND UP0, UPT, UR10, 0x1, UPT ;  /* 0x000000010a00a88c */ /* 0x000fe6000bf05270 */
[----:B------:R-:W-:Y:S02]  /*4bf0*/  @!UP2 UMOV UR6, UR7 ;  /* 0x000000070006ac82 */ /* 0x000fe40008000000 */
[----:B------:R-:W3:Y:S02]  /*4c00*/  @!UP2 LDCU UR4, c[0x0][0xb20] ;  /* 0x00016400ff04a7ac */ /* 0x000ee40008000800 */
[----:B---3--:R-:W-:Y:S04]  /*4c10*/  @!UP2 USHF.R.U32.HI UR6, URZ, UR4, UR6 ;  /* 0x00000004ff06a299 */ /* 0x008fe80008011606 */
[----:B------:R-:W-:Y:S04]  /*4c20*/  @!UP2 USEL UR6, UR13, UR6, !UP0 ;  /* 0x000000060d06a287 */ /* 0x000fe8000c000000 */
[----:B------:R-:W-:Y:S02]  /*4c30*/  @!UP2 UIADD3 UR4, UPT, UPT, -UR8, UR6, URZ ;  /* 0x000000060804a290 */ /* 0x000fe4000fffe1ff */
[----:B------:R-:W-:Y:S02]  /*4c40*/  @!UP2 UIADD3 UR6, UPT, UPT, UR8, -UR6, URZ ;  /* 0x800000060806a290 */ /* 0x000fe4000fffe0ff */
[----:B------:R-:W-:Y:S02]  /*4c50*/  @!UP2 UIMAD UR14, UR4, UR5, UR14 ;  /* 0x00000005040ea2a4 */ /* 0x000fe4000f8e020e */
[----:B------:R-:W-:Y:S01]  /*4c60*/  @!UP2 UIMAD UR13, UR6, UR10, UR13 ;  /* 0x0000000a060da2a4 */ /* 0x000fe2000f8e020d */
[----:B------:R-:W-:Y:S11]  /*4c70*/  BRA.U UP3, `(.L_x_88) ;  /* 0x0000000103107547 */ /* 0x000ff6000b800000 */
[----:B--2---:R-:W-:Y:S04]  /*4c80*/  MOV R0, UR48 ;  /* 0x0000003000007c02 */ /* 0x004fe80008000f00 */
[----:B------:R-:W-:Y:S04]  /*4c90*/  SHF.L.U32 R11, R0, 0x1f, RZ ;  /* 0x0000001f000b7819 */ /* 0x000fe800000006ff */
[----:B------:R-:W2:Y:S02]  /*4ca0*/  SYNCS.PHASECHK.TRANS64.TRYWAIT P2, [UR21+0x88], R11 ;  /* 0x0000880bff0075a7 */ /* 0x000ea40008041115 */
[----:B--2---:R-:W-:Y:S05]  /*4cb0*/  @!P2 BRA `(.L_x_89) ;  /* 0x00000054005ca947 */ /* 0x004fea0003800000 */
.L_x_88:
[----:B------:R-:W-:Y:S05]  /*4cc0*/  @!P1 BRA `(.L_x_90) ;  /* 0x0000000000309947 */ /* 0x000fea0003800000 */
[----:B------:R-:W-:Y:S01]  /*4cd0*/  ISETP.NE.U32.AND P1, PT, R2, RZ, PT ;  /* 0x000000ff0200720c */ /* 0x000fe20003f25070 */
[----:B------:R-:W3:Y:S01]  /*4ce0*/  LDCU.64 UR4, c[0x0][0x358] ;  /* 0x00006b00ff0477ac */ /* 0x000ee20008000a00 */
[----:B------:R-:W-:Y:S02]  /*4cf0*/  IMAD.MOV.U32 R80, RZ, RZ, 0x1 ;  /* 0x00000001ff507424 */ /* 0x000fe400078e00ff */
[----:B------:R-:W-:Y:S11]  /*4d00*/  ISETP.NE.AND.EX P1, PT, R3, RZ, PT, P1 ;  /* 0x000000ff0300720c */ /* 0x000ff60003f25310 */
[----:B------:R-:W-:Y:S02]  /*4d10*/  @!UPT UIADD3 URZ, UPT, UPT, URZ, URZ, URZ ;  /* 0x000000fffffff290 */ /* 0x000fe4000fffe0ff */
[----:B--2---:R-:W2:Y:S01]  /*4d20*/  @P1 LDC.64 R10, c[0x0][0x888] ;  /* 0x00022200ff0a1b82 */ /* 0x004ea20000000a00 */
[----:B------:R-:W-:Y:S04]  /*4d30*/  @P1 IMAD R0, R4, UR36, RZ ;  /* 0x0000002404001c24 */ /* 0x000fe8000f8e02ff */
[----:B--2---:R-:W-:Y:S04]  /*4d40*/  @P1 IMAD.WIDE R10, R0, 0x4, R10 ;  /* 0x00000004000a1825 */ /* 0x004fe800078e020a */
[----:B------:R-:W-:Y:S01]  /*4d50*/  HFMA2 R0, -RZ, RZ, 0, 5.9604644775390625e-08 ;  /* 0x00000001ff007431 */ /* 0x000fe200000001ff */
[----:B---3-5:R3:W5:Y:S04]  /*4d60*/  @P1 LDG.E R41, desc[UR4][R10.64] ;  /* 0x000000040a291981 */ /* 0x028768000c1e1900 */
[----:B------:R-:W-:Y:S01]  /*4d70*/  @!P1 PRMT R80, R0, 0x7610, R80 ;  /* 0x0000761000509816 */ /* 0x000fe20000000050 */
[----:B---3--:R-:W4:Y:S06]  /*4d80*/  @!P1 LDC R41, c[0x0][0x880] ;  /* 0x00022000ff299b82 */ /* 0x008f2c0000000800 */
.L_x_90:
[----:B----45:R-:W-:Y:S01]  /*4d90*/  @!P0 FSETP.EQ.AND P1, PT, R41, RZ, PT ;  /* 0x000000ff2900820b */ /* 0x030fe20003f22000 */
[----:B------:R-:W-:Y:S01]  /*4da0*/  @!UPT UIADD3 URZ, UPT, UPT, URZ, URZ, URZ ;  /* 0x000000fffffff290 */ /* 0x000fe2000fffe0ff */
[----:B------:R-:W-:Y:S11]  /*4db0*/  @!P0 BRA `(.L_x_91) ;  /* 0x0000000000188947 */ /* 0x000ff60003800000 */
[----:B------:R-:W-:Y:S02]  /*4dc0*/  LOP3.LUT P0, RZ, R80, 0xff, RZ, 0xc0, !PT ;  /* 0x000000ff50ff7812 */ /* 0x000fe4000780c0ff */
[----:B------:R-:W-:Y:S04]  /*4dd0*/  ISETP.NE.U32.AND P1, PT, R2, RZ, PT ;  /* 0x000000ff0200720c */ /* 0x000fe80003f25070 */
[----:B------:R-:W-:Y:S04]  /*4de0*/  ISETP.NE.AND.EX P1, PT, R3, RZ, PT, P1 ;  /* 0x000000ff0300720c */ /* 0x000fe80003f25310 */
[----:B------:R-:W-:Y:S03]  /*4df0*/  PLOP3.LUT P1, PT, P1, PT, PT, 0x8, 0x80 ;  /* 0x000000000080781c */ /* 0x000fe60000f2e170 */
[----:B------:R-:W-:Y:S11]  /*4e00*/  @P0 FSETP.EQ.AND P1, PT, R41, RZ, PT ;  /* 0x000000ff2900020b */ /* 0x000ff60003f22000 */
[----:B------:R-:W-:Y:S02]  /*4e10*/  @!UPT UIADD3 URZ, UPT, UPT, URZ, URZ, URZ ;  /* 0x000000fffffff290 */ /* 0x000fe4000fffe0ff */
.L_x_91:
[----:B------:R-:W3:Y:S01]  /*4e20*/  SYNCS.PHASECHK.TRANS64.TRYWAIT P2, [UR21+0x60], R9 ;  /* 0x00006009ff0075a7 */ /* 0x000ee20008041115 */
[----:B------:R-:W-:Y:S04]  /*4e30*/  ELECT P0, URZ, PT ;  /* 0x0000000000ff782f */ /* 0x000fe80003800000 */
[----:B------:R-:W-:Y:S11]  /*4e40*/  PLOP3.LUT P1, PT, P1, P0, PT, 0xf2, 0x2f ;  /* 0x00000000002f781c */ /* 0x000ff60000f21e72 */
[----:B------:R-:W-:Y:S02]  /*4e50*/  @!UPT UIADD3 URZ, UPT, UPT, URZ, URZ, URZ ;  /* 0x000000fffffff290 */ /* 0x000fe4000fffe0ff */
[----:B------:R-:W-:Y:S05]  /*4e60*/  @!P1 IADD3 R8, P0, PT, R16, 0x580, RZ ;  /* 0x0000058010089810 */ /* 0x000fea0007f1e0ff */
[----:B------:R-:W-:Y:S01]  /*4e70*/  @!P1 IMAD.X R6, RZ, RZ, R17, P0 ;  /* 0x000000ffff069224 */ /* 0x000fe200000e0611 */
[----:B---3--:R-:W-:Y:S07]  /*4e80*/  @!P2 BRA `(.L_x_92) ;  /* 0x000000540000a947 */ /* 0x008fee0003800000 */
.L_x_182:
[----:B------:R-:W-:Y:S01]  /*4e90*/  @!P1 R2UR UR5, R8 ;  /* 0x00000000080592ca */ /* 0x000fe200000e0000 */
[----:B------:R-:W-:Y:S01]  /*4ea0*/  VOTEU.ALL UP0, P1 ;  /* 0x0000000000ff7886 */ /* 0x000fe20000800000 */
[----:B------:R-:W-:Y:S01]  /*4eb0*/  @!P1 R2UR UR4, R6 ;  /* 0x00000000060492ca */ /* 0x000fe200000e0000 */
[----:B--2---:R-:W-:Y:S01]  /*4ec0*/  @!P1 IMAD.MOV.U32 R0, RZ, RZ, 0x2000 ;  /* 0x00002000ff009424 */ /* 0x004fe200078e00ff */
[----:B------:R-:W-:Y:S01]  /*4ed0*/  UMOV UR6, 0x0 ;  /* 0x0000000000067882 */ /* 0x000fe20000000000 */
[----:B------:R-:W-:Y:S01]  /*4ee0*/  UMOV UR7, 0x10000000 ;  /* 0x1000000000077882 */ /* 0x000fe20000000000 */
[----:B------:R-:W-:Y:S01]  /*4ef0*/  @!UP0 UIADD3 UR32, UPT, UPT, UR21, 0x200, URZ ;  /* 0x0000020015208890 */ /* 0x000fe2000fffe0ff */
[----:B------:R-:W-:Y:S01]  /*4f00*/  @!P1 IADD3 R8, P0, PT, R16, 0x580, RZ ;  /* 0x0000058010089810 */ /* 0x000fe20007f1e0ff */
[----:B------:R-:W-:Y:S04]  /*4f10*/  VOTEU.ALL UP0, P1 ;  /* 0x0000000000ff7886 */ /* 0x000fe80000800000 */
[----:B------:R-:W-:Y:S02]  /*4f20*/  @!P1 IMAD.X R6, RZ, RZ, R17, P0 ;  /* 0x000000ffff069224 */ /* 0x000fe400000e0611 */
[----:B------:R-:W-:Y:S02]  /*4f30*/  IMAD.U32 R10, RZ, RZ, UR5 ;  /* 0x00000005ff0a7e24 */ /* 0x000fe4000f8e00ff */
[----:B------:R-:W-:Y:S03]  /*4f40*/  IMAD.U32 R11, RZ, RZ, UR4 ;  /* 0x00000004ff0b7e24 */ /* 0x000fe6000f8e00ff */
[----:B------:R-:W-:Y:S02]  /*4f50*/  @!P1 R2UR UR4, R10 ;  /* 0x000000000a0492ca */ /* 0x000fe400000e0000 */
[----:B------:R-:W-:Y:S11]  /*4f60*/  @!P1 R2UR UR5, R11 ;  /* 0x000000000b0592ca */ /* 0x000ff600000e0000 */
[----:B------:R-:W-:Y:S02]  /*4f70*/  @!UPT UIADD3 URZ, UPT, UPT, URZ, URZ, URZ ;  /* 0x000000fffffff290 */ /* 0x000fe4000fffe0ff */
[----:B------:R2:W-:Y:S01]  /*4f80*/  @!UP0 UTMALDG.3D [UR32], [UR4], desc[UR6] ;  /* 0x00000620040085b4 */ /* 0x0005e20008011000 */
[----:B------:R2:W-:Y:S01]  /*4f90*/  @!P1 SYNCS.ARRIVE.TRANS64.RED.A0TR RZ, [UR21+0x40], R0 ;  /* 0x00004000ffff99a7 */ /* 0x0005e20008300415 */
[----:B------:R-:W-:Y:S01]  /*4fa0*/  SYNCS.ARRIVE.TRANS64.RED.A1T0 RZ, [UR40], RZ ;  /* 0x000000ffffff79a7 */ /* 0x000fe20008100428 */
[----:B------:R-:W3:Y:S02]  /*4fb0*/  SYNCS.PHASECHK.TRANS64.TRYWAIT P2, [UR21+0x68], R9 ;  /* 0x00006809ff0075a7 */ /* 0x000ee40008041115 */
[----:B--23--:R-:W-:Y:S05]  /*4fc0*/  @!P2 BRA `(.L_x_93) ;  /* 0x0000005000c8a947 */ /* 0x00cfea0003800000 */
.L_x_184:
        /* <DEDUP_REMOVED lines=8> */
[----:B------:R-:W-:Y:S01]  /*5050*/  @!UP0 UIADD3 UR24, UPT, UPT, UR21, 0x2200, URZ ;  /* 0x0000220015188890 */ /* 0x000fe2000fffe0ff */
[----:B------:R-:W-:Y:S01]  /*5060*/  VOTEU.ALL UP0, P1 ;  /* 0x0000000000ff7886 */ /* 0x000fe20000800000 */
[----:B------:R-:W-:Y:S01]  /*5070*/  UMOV UR27, UR35 ;  /* 0x00000023001b7c82 */ /* 0x000fe20008000000 */
[----:B------:R-:W-:Y:S02]  /*5080*/  UMOV UR28, UR36 ;  /* 0x00000024001c7c82 */ /* 0x000fe40008000000 */
[----:B------:R-:W-:Y:S02]  /*5090*/  IMAD.U32 R10, RZ, RZ, UR5 ;  /* 0x00000005ff0a7e24 */ /* 0x000fe4000f8e00ff */
[----:B------:R-:W-:Y:S02]  /*50a0*/  IMAD.U32 R11, RZ, RZ, UR4 ;  /* 0x00000004ff0b7e24 */ /* 0x000fe4000f8e00ff */
[----:B------:R-:W-:Y:S01]  /*50b0*/  @!P1 IMAD.X R6, RZ, RZ, R17, P0 ;  /* 0x000000ffff069224 */ /* 0x000fe200000e0611 */
        /* <DEDUP_REMOVED lines=8> */
.L_x_186:
[----:B------:R-:W-:Y:S01]  /*5140*/  @!P1 R2UR UR5, R8 ;  /* 0x00000000080592ca */ /* 0x000fe200000e0000 */
[----:B------:R-:W-:Y:S01]  /*5150*/  VOTEU.ALL UP0, P1 ;  /* 0x0000000000ff7886 */ /* 0x000fe20000800000 */
[----:B------:R-:W-:Y:S01]  /*5160*/  @!P1 R2UR UR4, R6 ;  /* 0x00000000060492ca */ /* 0x000fe200000e0000 */
[----:B--2---:R-:W-:Y:S01]  /*5170*/  @!P1 IMAD.MOV.U32 R0, RZ, RZ, 0x2000 ;  /* 0x00002000ff009424 */ /* 0x004fe200078e00ff */
[----:B------:R-:W-:Y:S01]  /*5180*/  UMOV UR6, 0x0 ;  /* 0x0000000000067882 */ /* 0x000fe20000000000 */
[----:B------:R-:W-:Y:S01]  /*5190*/  UMOV UR7, 0x10000000 ;  /* 0x1000000000077882 */ /* 0x000fe20000000000 */
[----:B------:R-:W-:Y:S01]  /*51a0*/  @!UP0 UIADD3 UR18, UPT, UPT, UR34, 0x40, URZ ;  /* 0x0000004022128890 */ /* 0x000fe2000fffe0ff */
[----:B------:R-:W-:Y:S01]  /*51b0*/  VIADD R14, R14, 0x1 ;  /* 0x000000010e0e7836 */ /* 0x000fe20000000000 */
[----:B------:R-:W-:Y:S01]  /*51c0*/  @!UP0 UIADD3 UR16, UPT, UPT, UR21, 0x4200, URZ ;  /* 0x0000420015108890 */ /* 0x000fe2000fffe0ff */
[----:B------:R-:W-:Y:S01]  /*51d0*/  VOTEU.ALL UP0, P1 ;  /* 0x0000000000ff7886 */ /* 0x000fe20000800000 */
[----:B------:R-:W-:Y:S01]  /*51e0*/  UMOV UR19, UR35 ;  /* 0x0000002300137c82 */ /* 0x000fe20008000000 */
[----:B------:R-:W-:Y:S02]  /*51f0*/  UMOV UR20, UR36 ;  /* 0x0000002400147c82 */ /* 0x000fe40008000000 */
        /* <DEDUP_REMOVED lines=10> */
.L_x_188:
[----:B------:R-:W-:Y:S01]  /*52a0*/  @!P1 IADD3 R6, P0, PT, R16, 0x580, RZ ;  /* 0x0000058010069810 */ /* 0x000fe20007f1e0ff */
[----:B------:R-:W-:Y:S01]  /*52b0*/  VOTEU.ALL UP0, P1 ;  /* 0x0000000000ff7886 */ /* 0x000fe20000800000 */
[----:B------:R-:W-:Y:S01]  /*52c0*/  UMOV UR6, 0x0 ;  /* 0x0000000000067882 */ /* 0x000fe20000000000 */
[----:B------:R-:W-:Y:S01]  /*52d0*/  UMOV UR7, 0x10000000 ;  /* 0x1000000000077882 */ /* 0x000fe20000000000 */
[----:B------:R-:W-:Y:S01]  /*52e0*/  @!P1 R2UR UR5, R6 ;  /* 0x00000000060592ca */ /* 0x000fe200000e0000 */
[----:B--2---:R-:W-:Y:S01]  /*52f0*/  @!P1 IMAD.X R0, RZ, RZ, R17, P0 ;  /* 0x000000ffff009224 */ /* 0x004fe200000e0611 */
[----:B------:R-:W-:Y:S01]  /*5300*/  @!UP0 UIADD3 UR10, UPT, UPT, UR34, 0x60, URZ ;  /* 0x00000060220a8890 */ /* 0x000fe2000fffe0ff */
[----:B------:R-:W-:Y:S01]  /*5310*/  R2UR UR18, R82 ;  /* 0x00000000521272ca */ /* 0x000fe200000e0000 */
[----:B------:R-:W-:Y:S01]  /*5320*/  @!UP0 UIADD3 UR8, UPT, UPT, UR21, 0x6200, URZ ;  /* 0x0000620015088890 */ /* 0x000fe2000fffe0ff */
[----:B------:R-:W-:Y:S01]  /*5330*/  R2UR UR16, R83 ;  /* 0x00000000531072ca */ /* 0x000fe200000e0000 */
[----:B------:R-:W-:Y:S01]  /*5340*/  @!UP0 UIADD3 UR9, UPT, UPT, UR21, 0x58, URZ ;  /* 0x0000005815098890 */ /* 0x000fe2000fffe0ff */
[----:B------:R-:W-:Y:S01]  /*5350*/  @!P1 R2UR UR4, R0 ;  /* 0x00000000000492ca */ /* 0x000fe200000e0000 */
[----:B------:R-:W-:Y:S01]  /*5360*/  VOTEU.ALL UP0, P1 ;  /* 0x0000000000ff7886 */ /* 0x000fe20000800000 */
[----:B------:R-:W-:Y:S01]  /*5370*/  UMOV UR11, UR35 ;  /* 0x00000023000b7c82 */ /* 0x000fe20008000000 */
[----:B------:R-:W-:Y:S01]  /*5380*/  UMOV UR12, UR36 ;  /* 0x00000024000c7c82 */ /* 0x000fe20008000000 */
[C---:B------:R-:W-:Y:S01]  /*5390*/  ISETP.NE.AND P0, PT, R14.reuse, 0x2, PT ;  /* 0x000000020e00780c */ /* 0x040fe20003f05270 */
[----:B------:R-:W-:Y:S01]  /*53a0*/  UPLOP3.LUT UP3, UPT, UPT, UPT, UPT, 0x80, 0x8 ;  /* 0x000000000008789c */ /* 0x000fe20003f6f070 */
[----:B------:R-:W-:Y:S01]  /*53b0*/  IMAD.U32 R8, RZ, RZ, UR5 ;  /* 0x00000005ff087e24 */ /* 0x000fe2000f8e00ff */
[----:B------:R-:W-:Y:S01]  /*53c0*/  LOP3.LUT R15, R15, 0x1, RZ, 0x3c, !PT ;  /* 0x000000010f0f7812 */ /* 0x000fe200078e3cff */
[----:B------:R-:W-:Y:S01]  /*53d0*/  UMOV UR36, UR29 ;  /* 0x0000001d00247c82 */ /* 0x000fe20008000000 */
[----:B------:R-:W-:Y:S01]  /*53e0*/  SEL R0, RZ, 0x1, P0 ;  /* 0x00000001ff007807 */ /* 0x000fe20000000000 */
[----:B------:R-:W-:Y:S01]  /*53f0*/  UIADD3 UR20, UPT, UPT, UR13, UR18, URZ ;  /* 0x000000120d147290 */ /* 0x000fe2000fffe0ff */
[----:B------:R-:W-:Y:S01]  /*5400*/  SEL R14, R14, RZ, P0 ;  /* 0x000000ff0e0e7207 */ /* 0x000fe20000000000 */
[----:B------:R-:W-:Y:S01]  /*5410*/  UIADD3 UR16, UPT, UPT, UR14, UR16, URZ ;  /* 0x000000100e107290 */ /* 0x000fe2000fffe0ff */
[----:B------:R-:W-:Y:S01]  /*5420*/  IMAD.U32 R9, RZ, RZ, UR4 ;  /* 0x00000004ff097e24 */ /* 0x000fe2000f8e00ff */
[----:B------:R-:W-:Y:S02]  /*5430*/  @!P1 R2UR UR4, R8 ;  /* 0x00000000080492ca */ /* 0x000fe400000e0000 */
[----:B------:R-:W-:Y:S02]  /*5440*/  LOP3.LUT R13, R13, R0, RZ, 0x3c, !PT ;  /* 0x000000000d0d7212 */ /* 0x000fe400078e3cff */
[----:B------:R-:W-:Y:S11]  /*5450*/  @!P1 R2UR UR5, R9 ;  /* 0x00000000090592ca */ /* 0x000ff600000e0000 */
[----:B------:R-:W-:Y:S02]  /*5460*/  @!UPT UIADD3 URZ, UPT, UPT, URZ, URZ, URZ ;  /* 0x000000fffffff290 */ /* 0x000fe4000fffe0ff */
[----:B------:R2:W-:Y:S01]  /*5470*/  @!UP0 UTMALDG.3D [UR8], [UR4], desc[UR6] ;  /* 0x00000608040085b4 */ /* 0x0005e20008011000 */
[----:B------:R2:W-:Y:S01]  /*5480*/  @!P1 SYNCS.ARRIVE.TRANS64.RED.A0TR RZ, [UR21+0x58], R7 ;  /* 0x00005807ffff99a7 */ /* 0x0005e20008300415 */
[----:B------:R-:W-:Y:S01]  /*5490*/  SYNCS.ARRIVE.TRANS64.RED.A1T0 RZ, [UR37], RZ ;  /* 0x000000ffffff79a7 */ /* 0x000fe20008100425 */
[----:B------:R-:W-:Y:S05]  /*54a0*/  BRA.U UP1, `(.L_x_96) ;  /* 0xfffffff101707547 */ /* 0x000fea000b83ffff */
[----:B------:R-:W-:-:S04]  /*54b0*/  SHF.L.U32 R3, R15, 0x1f, RZ ;  /* 0x0000001f0f037819 */ /* 0x000fc800000006ff */
[----:B------:R-:W3:Y:S02]  /*54c0*/  SYNCS.PHASECHK.TRANS64.TRYWAIT P0, [UR21+0x60], R3 ;  /* 0x00006003ff0075a7 */ /* 0x000ee40008001115 */
[----:B---3--:R-:W-:Y:S05]  /*54d0*/  @!P0 BRA `(.L_x_97) ;  /* 0x0000004c00cc8947 */ /* 0x008fea0003800000 */
.L_x_190:
[----:B------:R-:W4:Y:S02]  /*54e0*/  SYNCS.PHASECHK.TRANS64.TRYWAIT P0, [UR21+0x68], R3 ;  /* 0x00006803ff0075a7 */ /* 0x000f240008001115 */
[----:B----4-:R-:W-:Y:S05]  /*54f0*/  @!P0 BRA `(.L_x_98) ;  /* 0x0000004c00dc8947 */ /* 0x010fea0003800000 */
.L_x_192:
[----:B------:R-:W4:Y:S02]  /*5500*/  SYNCS.PHASECHK.TRANS64.TRYWAIT P0, [UR21+0x70], R3 ;  /* 0x00007003ff0075a7 */ /* 0x000f240008001115 */
[----:B----4-:R-:W-:Y:S05]  /*5510*/  @!P0 BRA `(.L_x_99) ;  /* 0x0000004c00ec8947 */ /* 0x010fea0003800000 */
.L_x_194:
[----:B---3--:R-:W-:-:S07]  /*5520*/  MOV R0, UR21 ;  /* 0x0000001500007c02 */ /* 0x008fce0008000f00 */
.L_x_100:
[----:B---3--:R-:W-:-:S04]  /*5530*/  SHF.L.U32 R3, R15, 0x1f, RZ ;  /* 0x0000001f0f037819 */ /* 0x008fc800000006ff */
[----:B------:R3:W4:Y:S03]  /*5540*/  SYNCS.PHASECHK.TRANS64.TRYWAIT P0, [R0+URZ+0x78], R3 ;  /* 0x00007803000075a7 */ /* 0x00072600080011ff */
[----:B----4-:R-:W-:Y:S05]  /*5550*/  @!P0 NANOSLEEP.SYNCS 0x989680 ;  /* 0x009896800000895d */ /* 0x010fea0003900000 */
[----:B------:R-:W4:Y:S02]  /*5560*/  @!P0 SYNCS.PHASECHK.TRANS64 P0, [R0+URZ+0x78], R3 ;  /* 0x00007803000085a7 */ /* 0x000f2400080010ff */
[----:B-12-4-:R-:W-:Y:S05]  /*5570*/  @P0 EXIT ;  /* 0x000000000000094d */ /* 0x016fea0003800000 */
[----:B------:R-:W-:Y:S05]  /*5580*/  BRA `(.L_x_100) ;  /* 0xfffffffc00e87947 */ /* 0x000fea000383ffff */
.L_x_85:
[----:B------:R-:W-:-:S06]  /*5590*/  UISETP.GE.AND UP0, UPT, UR13, 0x4, UPT ;  /* 0x000000040d00788c */ /* 0x000fcc000bf06270 */
[----:B------:R-:W-:-:S13]  /*55a0*/  PLOP3.LUT P0, PT, PT, PT, UP0, 0x80, 0x8 ;  /* 0x000000000008781c */ /* 0x000fda0003f0f008 */
[----:B------:R-:W-:Y:S05]  /*55b0*/  @!P0 EXIT ;  /* 0x000000000000894d */ /* 0x000fea0003800000 */
[----:B------:R-:W1:Y:S08]  /*55c0*/  S2UR UR4, SR_CgaCtaId ;  /* 0x00000000000479c3 */ /* 0x000e700000008800 */
[----:B------:R-:W-:Y:S01]  /*55d0*/  BAR.SYNC.DEFER_BLOCKING 0x6, 0xa0 ;  /* 0x0182800000007b1d */ /* 0x000fe20000010000 */
[C---:B------:R-:W-:Y:S01]  /*55e0*/  IMAD.SHL.U32 R3, R95.reuse, 0x20, RZ ;  /* 0x000000205f037824 */ /* 0x040fe200078e00ff */
[C---:B------:R-:W-:Y:S01]  /*55f0*/  SHF.L.U32 R37, R95.reuse, 0x10, RZ ;  /* 0x000000105f257819 */ /* 0x040fe200000006ff */
[C---:B------:R-:W-:Y:S01]  /*5600*/  IMAD.SHL.U32 R94, R95.reuse, 0x4, RZ ;  /* 0x000000045f5e7824 */ /* 0x040fe200078e00ff */
[----:B------:R-:W-:Y:S01]  /*5610*/  LOP3.LUT R96, R95, 0x60, RZ, 0xc0, !PT ;  /* 0x000000605f607812 */ /* 0x000fe200078ec0ff */
[----:B------:R-:W-:Y:S01]  /*5620*/  HFMA2 R91, -RZ, RZ, 0, 5.9604644775390625e-08 ;  /* 0x00000001ff5b7431 */ /* 0x000fe200000001ff */
[----:B------:R-:W-:-:S02]  /*5630*/  UMOV UR44, 0x400 ;  /* 0x00000400002c7882 */ /* 0x000fc40000000000 */
[----:B------:R-:W2:Y:S01]  /*5640*/  LDC.64 R78, c[0x0][0x8b0] ;  /* 0x00022c00ff4e7b82 */ /* 0x000ea20000000a00 */
[----:B------:R-:W-:Y:S01]  /*5650*/  LOP3.LUT R5, R3, 0xc0, RZ, 0xc0, !PT ;  /* 0x000000c003057812 */ /* 0x000fe200078ec0ff */
[----:B------:R-:W-:Y:S01]  /*5660*/  HFMA2 R89, -RZ, RZ, 0, 0 ;  /* 0x00000000ff597431 */ /* 0x000fe200000001ff */
[----:B------:R-:W-:Y:S01]  /*5670*/  LOP3.LUT R93, R95, 0x2, RZ, 0xc0, !PT ;  /* 0x000000025f5d7812 */ /* 0x000fe200078ec0ff */
[----:B------:R-:W-:Y:S01]  /*5680*/  IMAD.MOV.U32 R36, RZ, RZ, RZ ;  /* 0x000000ffff247224 */ /* 0x000fe200078e00ff */
[----:B------:R-:W-:Y:S01]  /*5690*/  LOP3.LUT R94, R5, 0x18, R94, 0xf8, !PT ;  /* 0x00000018055e7812 */ /* 0x000fe200078ef85e */
[----:B------:R-:W-:Y:S01]  /*56a0*/  IMAD.MOV.U32 R87, RZ, RZ, RZ ;  /* 0x000000ffff577224 */ /* 0x000fe200078e00ff */
[----:B------:R-:W-:Y:S01]  /*56b0*/  LOP3.LUT R37, R37, 0x600000, RZ, 0xc0, !PT ;  /* 0x0060000025257812 */ /* 0x000fe200078ec0ff */
[----:B------:R-:W3:Y:S01]  /*56c0*/  LDC.64 R76, c[0x0][0x8a8] ;  /* 0x00022a00ff4c7b82 */ /* 0x000ee20000000a00 */
[----:B------:R-:W-:Y:S01]  /*56d0*/  LOP3.LUT R94, R94, 0xf20, R3, 0xf8, !PT ;  /* 0x00000f205e5e7812 */ /* 0x000fe200078ef803 */
[----:B------:R-:W4:Y:S01]  /*56e0*/  LDCU UR59, c[0x0][0x370] ;  /* 0x00006e00ff3b77ac */ /* 0x000f220008000800 */
[----:B------:R-:W-:-:S02]  /*56f0*/  LOP3.LUT R95, R95, 0x4, RZ, 0xc0, !PT ;  /* 0x000000045f5f7812 */ /* 0x000fc400078ec0ff */
[----:B------:R-:W-:Y:S01]  /*5700*/  MOV R90, RZ ;  /* 0x000000ff005a7202 */ /* 0x000fe20000000f00 */
[----:B------:R-:W2:Y:S01]  /*5710*/  LDCU UR43, c[0x0][0xb0c] ;  /* 0x00016180ff2b77ac */ /* 0x000ea20008000800 */
[----:B-1----:R-:W-:Y:S01]  /*5720*/  ULEA UR44, UR4, UR44, 0x18 ;  /* 0x0000002c042c7291 */ /* 0x002fe2000f8ec0ff */
[----:B------:R-:W1:Y:S03]  /*5730*/  LDCU UR39, c[0x0][0xb30] ;  /* 0x00016600ff2777ac */ /* 0x000e660008000800 */
[----:B------:R-:W-:Y:S01]  /*5740*/  UIADD3 UR4, UPT, UPT, UR44, 0x200, URZ ;  /* 0x000002002c047890 */ /* 0x000fe2000fffe0ff */
[----:B------:R-:W1:Y:S04]  /*5750*/  LDCU.64 UR56, c[0x0][0x888] ;  /* 0x00011100ff3877ac */ /* 0x000e680008000a00 */
[----:B------:R-:W4:Y:S01]  /*5760*/  LDS R0, [UR44+0x140] ;  /* 0x0001402cff007984 */ /* 0x000f220008000800 */
[----:B------:R-:W-:Y:S01]  /*5770*/  IMAD.U32 R85, RZ, RZ, UR4 ;  /* 0x00000004ff557e24 */ /* 0x000fe2000f8e00ff */
[----:B------:R-:W1:Y:S03]  /*5780*/  LDCU.64 UR40, c[0x0][0xb28] ;  /* 0x00016500ff2877ac */ /* 0x000e660008000a00 */
[----:B------:R-:W-:Y:S01]  /*5790*/  IMAD R94, R94, 0x2, R85 ;  /* 0x000000025e5e7824 */ /* 0x000fe200078e0255 */
[----:B------:R-:W1:Y:S03]  /*57a0*/  LDCU.64 UR62, c[0x0][0x890] ;  /* 0x00011200ff3e77ac */ /* 0x000e660008000a00 */
[--C-:B------:R-:W-:Y:S01]  /*57b0*/  IMAD R93, R93, -0x10, R94.reuse ;  /* 0xfffffff05d5d7824 */ /* 0x100fe200078e025e */
[----:B------:R-:W1:Y:S01]  /*57c0*/  LDCU.128 UR52, c[0x0][0xb10] ;  /* 0x00016200ff3477ac */ /* 0x000e620008000c00 */
[----:B------:R-:W-:Y:S01]  /*57d0*/  IMAD R92, R95, -0x10, R94 ;  /* 0xfffffff05f5c7824 */ /* 0x000fe200078e025e */
[----:B------:R-:W1:Y:S01]  /*57e0*/  LDCU UR58, c[0x0][0x374] ;  /* 0x00006e80ff3a77ac */ /* 0x000e620008000800 */
[----:B------:R-:W-:Y:S01]  /*57f0*/  UMOV UR47, URZ ;  /* 0x000000ff002f7c82 */ /* 0x000fe20008000000 */
[----:B------:R-:W-:Y:S01]  /*5800*/  UMOV UR46, URZ ;  /* 0x000000ff002e7c82 */ /* 0x000fe20008000000 */
[----:B-1234-:R-:W-:-:S07]  /*5810*/  IMAD.IADD R37, R0, 0x1, R37 ;  /* 0x0000000100257824 */ /* 0x01efce00078e0225 */
.L_x_144:
[----:B------:R-:W-:Y:S02]  /*5820*/  LEA R3, R87, UR44, 0x3 ;  /* 0x0000002c57037c11 */ /* 0x000fe4000f8e18ff */
[----:B------:R-:W-:Y:S02]  /*5830*/  SHF.L.U32 R0, R89, 0x1f, RZ ;  /* 0x0000001f59007819 */ /* 0x000fe400000006ff */
[----:B------:R-:W-:Y:S02]  /*5840*/  LEA R5, R87, UR44, 0x4 ;  /* 0x0000002c57057c11 */ /* 0x000fe4000f8e20ff */
[----:B-1----:R-:W1:Y:S02]  /*5850*/  SYNCS.PHASECHK.TRANS64.TRYWAIT P0, [R3+URZ+0x90], R0 ;  /* 0x00009000030075a7 */ /* 0x002e6400080011ff */
[----:B-12---:R-:W-:Y:S05]  /*5860*/  @!P0 BRA `(.L_x_101) ;  /* 0x0000004c00308947 */ /* 0x006fea0003800000 */
.L_x_195:
        /* <DEDUP_REMOVED lines=11> */
[----:B------:R-:W-:Y:S01]  /*5920*/  PLOP3.LUT P0, PT, PT, PT, UP1, 0x80, 0x8 ;  /* 0x000000000008781c */ /* 0x000fe20003f0f018 */
[----:B------:R-:W-:Y:S11]  /*5930*/  UP2UR UR61, UPR, URZ, 0x2 ;  /* 0x00000002ff3d7883 */ /* 0x000ff60008000000 */
[----:B------:R-:W-:Y:S01]  /*5940*/  @!UPT UIADD3 URZ, UPT, UPT, URZ, URZ, URZ ;  /* 0x000000fffffff290 */ /* 0x000fe2000fffe0ff */
[----:B-1----:R-:W-:Y:S02]  /*5950*/  @P0 SHF.R.U32.HI R0, RZ, 0x10, R5 ;  /* 0x00000010ff000819 */ /* 0x002fe40000011605 */
        /* <DEDUP_REMOVED lines=12> */
[----:B------:R-:W2:Y:S01]  /*5a20*/  LDCU UR12, c[0x0][0xb20] ;  /* 0x00016400ff0c77ac */ /* 0x000ea20008000800 */
[----:B------:R-:W-:Y:S02]  /*5a30*/  UIMAD.WIDE.U32 UR4, UR58, UR55, URZ ;  /* 0x000000373a0472a5 */ /* 0x000fe4000f8e00ff */
[----:B------:R-:W-:Y:S02]  /*5a40*/  UIMAD.WIDE.U32 UR6, UR59, UR52, URZ ;  /* 0x000000343b0672a5 */ /* 0x000fe4000f8e00ff */
[----:B------:R-:W-:Y:S02]  /*5a50*/  UISETP.NE.AND UP0, UPT, UR54, 0x1, UPT ;  /* 0x000000013600788c */ /* 0x000fe4000bf05270 */
[----:B------:R-:W-:Y:S02]  /*5a60*/  UIMAD.WIDE.U32 UR8, UR37, UR55, URZ ;  /* 0x00000037250872a5 */ /* 0x000fe4000f8e00ff */
[----:B------:R-:W-:Y:S02]  /*5a70*/  UIMAD.WIDE.U32 UR10, UR38, UR52, URZ ;  /* 0x00000034260a72a5 */ /* 0x000fe4000f8e00ff */
[----:B------:R-:W-:Y:S02]  /*5a80*/  UISETP.NE.AND UP1, UPT, UR43, 0x1, UPT ;  /* 0x000000012b00788c */ /* 0x000fe4000bf25270 */
[----:B------:R-:W-:Y:S01]  /*5a90*/  UISETP.NE.AND UP2, UPT, UR42, 0x1, UPT ;  /* 0x000000012a00788c */ /* 0x000fe2000bf45270 */
[----:B------:R-:W-:Y:S02]  /*5aa0*/  UMOV UR4, UR5 ;  /* 0x0000000500047c82 */ /* 0x000fe40008000000 */
[----:B--2---:R-:W-:Y:S03]  /*5ab0*/  USHF.R.U32.HI UR5, URZ, UR12, UR4 ;  /* 0x0000000cff057299 */ /* 0x004fe60008011604 */
[----:B------:R-:W-:Y:S02]  /*5ac0*/  UMOV UR4, UR7 ;  /* 0x0000000700047c82 */ /* 0x000fe40008000000 */
[----:B------:R-:W-:Y:S02]  /*5ad0*/  USHF.R.U32.HI UR7, URZ, UR53, UR4 ;  /* 0x00000035ff077299 */ /* 0x000fe40008011604 */
[----:B------:R-:W-:Y:S02]  /*5ae0*/  USEL UR4, UR58, UR5, !UP0 ;  /* 0x000000053a047287 */ /* 0x000fe4000c000000 */
[----:B------:R-:W-:Y:S01]  /*5af0*/  USEL UR7, UR59, UR7, !UP1 ;  /* 0x000000073b077287 */ /* 0x000fe2000c800000 */
[----:B------:R-:W-:Y:S01]  /*5b00*/  UMOV UR5, UR9 ;  /* 0x0000000900057c82 */ /* 0x000fe20008000000 */
[----:B------:R-:W-:Y:S02]  /*5b10*/  UIMAD.WIDE.U32 UR8, UR4, UR40, URZ ;  /* 0x00000028040872a5 */ /* 0x000fe4000f8e00ff */
[----:B------:R-:W-:Y:S03]  /*5b20*/  USHF.R.U32.HI UR6, URZ, UR12, UR5 ;  /* 0x0000000cff067299 */ /* 0x000fe60008011605 */
[----:B------:R-:W-:Y:S01]  /*5b30*/  UMOV UR5, UR11 ;  /* 0x0000000b00057c82 */ /* 0x000fe20008000000 */
[----:B------:R-:W-:Y:S02]  /*5b40*/  UIMAD.WIDE.U32 UR10, UR7, UR40, URZ ;  /* 0x00000028070a72a5 */ /* 0x000fe4000f8e00ff */
[----:B------:R-:W-:Y:S02]  /*5b50*/  USHF.R.U32.HI UR12, URZ, UR53, UR5 ;  /* 0x00000035ff0c7299 */ /* 0x000fe40008011605 */
[----:B------:R-:W-:Y:S01]  /*5b60*/  USEL UR6, UR37, UR6, !UP0 ;  /* 0x0000000625067287 */ /* 0x000fe2000c000000 */
[----:B------:R-:W-:Y:S02]  /*5b70*/  UMOV UR5, UR9 ;  /* 0x0000000900057c82 */ /* 0x000fe40008000000 */
[----:B------:R-:W-:Y:S01]  /*5b80*/  UMOV UR10, UR11 ;  /* 0x0000000b000a7c82 */ /* 0x000fe20008000000 */
[----:B------:R-:W-:Y:S02]  /*5b90*/  @UP2 USHF.R.U32.HI UR4, URZ, UR41, UR5 ;  /* 0x00000029ff042299 */ /* 0x000fe40008011605 */
[----:B------:R-:W-:Y:S02]  /*5ba0*/  @UP2 USHF.R.U32.HI UR7, URZ, UR41, UR10 ;  /* 0x00000029ff072299 */ /* 0x000fe4000801160a */
[----:B------:R-:W-:Y:S02]  /*5bb0*/  UIMAD UR4, UR42, UR4, URZ ;  /* 0x000000042a0472a4 */ /* 0x000fe4000f8e02ff */
        /* <DEDUP_REMOVED lines=8> */
[----:B------:R-:W-:Y:S02]  /*5c40*/  USEL UR11, UR6, UR4, !UP2 ;  /* 0x00000004060b7287 */ /* 0x000fe4000d000000 */
[----:B------:R-:W-:Y:S02]  /*5c50*/  UIADD3 UR8, UPT, UPT, -UR5, URZ, URZ ;  /* 0x000000ff05087290 */ /* 0x000fe4000fffe1ff */
[----:B------:R-:W-:Y:S01]  /*5c60*/  UIADD3 UR10, UPT, UPT, -UR11, URZ, URZ ;  /* 0x000000ff0b0a7290 */ /* 0x000fe2000fffe1ff */
[----:B------:R-:W-:Y:S01]  /*5c70*/  @!UP0 UMOV UR4, UR9 ;  /* 0x0000000900048c82 */ /* 0x000fe20008000000 */
[----:B------:R-:W-:Y:S02]  /*5c80*/  UIADD3 UR9, UPT, UPT, -UR6, URZ, URZ ;  /* 0x000000ff06097290 */ /* 0x000fe4000fffe1ff */
[----:B------:R-:W-:Y:S02]  /*5c90*/  @!UP0 USHF.R.U32.HI UR4, URZ, UR41, UR4 ;  /* 0x00000029ff048299 */ /* 0x000fe40008011604 */
[----:B------:R-:W-:Y:S02]  /*5ca0*/  UIMAD UR10, UR42, UR10, UR6 ;  /* 0x0000000a2a0a72a4 */ /* 0x000fe4000f8e0206 */
[----:B------:R-:W-:Y:S04]  /*5cb0*/  @!UP0 USEL UR4, UR5, UR4, !UP2 ;  /* 0x0000000405048287 */ /* 0x000fe8000d000000 */
[----:B------:R-:W-:Y:S02]  /*5cc0*/  @!UP0 UIMAD UR10, UR7, UR10, UR4 ;  /* 0x0000000a070a82a4 */ /* 0x000fe4000f8e0204 */
[----:B------:R-:W-:Y:S02]  /*5cd0*/  @!UP0 UIADD3 UR11, UPT, UPT, UR11, -UR4, URZ ;  /* 0x800000040b0b8290 */ /* 0x000fe4000fffe0ff */
[----:B------:R-:W-:Y:S02]  /*5ce0*/  UIMAD UR7, UR43, UR8, UR38 ;  /* 0x000000082b0772a4 */ /* 0x000fe4000f8e0226 */
[----:B------:R-:W-:Y:S02]  /*5cf0*/  @!UP0 UIMAD UR6, UR11, UR42, UR5 ;  /* 0x0000002a0b0682a4 */ /* 0x000fe4000f8e0205 */
[----:B------:R-:W-:Y:S01]  /*5d00*/  UIMAD UR4, UR54, UR9, UR37 ;  /* 0x00000009360472a4 */ /* 0x000fe2000f8e0225 */
[----:B------:R-:W-:Y:S02]  /*5d10*/  @!UP0 UMOV UR5, UR10 ;  /* 0x0000000a00058c82 */ /* 0x000fe40008000000 */
[----:B------:R-:W-:Y:S02]  /*5d20*/  UIMAD UR38, UR5, UR43, UR7 ;  /* 0x0000002b052672a4 */ /* 0x000fe4000f8e0207 */
[----:B------:R-:W-:Y:S11]  /*5d30*/  UIMAD UR37, UR6, UR54, UR4 ;  /* 0x00000036062572a4 */ /* 0x000ff6000f8e0204 */
[----:B------:R-:W-:Y:S01]  /*5d40*/  @!UPT UIADD3 URZ, UPT, UPT, URZ, URZ, URZ ;  /* 0x000000fffffff290 */ /* 0x000fe2000fffe0ff */
.L_x_102:
[----:B------:R-:W-:Y:S01]  /*5d50*/  UISETP.NE.AND UP0, UPT, UR39, 0x1, UPT ;  /* 0x000000012700788c */ /* 0x000fe2000bf05270 */
[----:B------:R-:W-:Y:S01]  /*5d60*/  LOP3.LUT P0, RZ, R85, 0x1b0, RZ, 0xc0, !PT ;  /* 0x000001b055ff7812 */ /* 0x000fe2000780c0ff */
[----:B------:R-:W-:Y:S01]  /*5d70*/  USHF.L.U32 UR50, UR16, 0x7, URZ ;  /* 0x0000000710327899 */ /* 0x000fe200080006ff */
[----:B------:R-:W-:Y:S01]  /*5d80*/  BSSY.RECONVERGENT B6, `(.L_x_103) ;  /* 0x0000034000067945 */ /* 0x000fe20003800200 */
[----:B------:R-:W-:Y:S01]  /*5d90*/  USHF.L.U32 UR49, UR20, 0x7, URZ ;  /* 0x0000000714317899 */ /* 0x000fe200080006ff */
[----:B------:R-:W-:Y:S06]  /*5da0*/  IADD3 R87, PT, PT, R87, 0x1, RZ ;  /* 0x0000000157577810 */ /* 0x000fec0007ffe0ff */
[----:B------:R-:W2:Y:S01]  /*5db0*/  @!UP0 LDCU.128 UR12, c[0x0][0xb10] ;  /* 0x00016200ff0c87ac */ /* 0x000ea20008000c00 */
[----:B------:R-:W3:Y:S01]  /*5dc0*/  @!UP0 LDCU UR5, c[0x0][0xb0c] ;  /* 0x00016180ff0587ac */ /* 0x000ee20008000800 */
[----:B------:R-:W4:Y:S01]  /*5dd0*/  @!UP0 LDCU UR10, c[0x0][0xb20] ;  /* 0x00016400ff0a87ac */ /* 0x000f220008000800 */
[----:B--2---:R-:W-:Y:S02]  /*5de0*/  UIMAD.WIDE.U32 UR8, UR38, UR12, URZ ;  /* 0x0000000c260872a5 */ /* 0x004fe4000f8e00ff */
[----:B------:R-:W-:Y:S02]  /*5df0*/  UIMAD.WIDE.U32 UR6, UR37, UR15, URZ ;  /* 0x0000000f250672a5 */ /* 0x000fe4000f8e00ff */
[----:B------:R-:W-:Y:S03]  /*5e00*/  @!UP0 UISETP.NE.AND UP1, UPT, UR14, 0x1, UPT ;  /* 0x000000010e00888c */ /* 0x000fe6000bf25270 */
[----:B------:R-:W-:Y:S01]  /*5e10*/  @!UP0 UMOV UR4, UR9 ;  /* 0x0000000900048c82 */ /* 0x000fe20008000000 */
[----:B---3--:R-:W-:Y:S02]  /*5e20*/  @!UP0 UISETP.NE.AND UP2, UPT, UR5, 0x1, UPT ;  /* 0x000000010500888c */ /* 0x008fe4000bf45270 */
[----:B------:R-:W-:Y:S01]  /*5e30*/  @!UP0 USHF.R.U32.HI UR4, URZ, UR13, UR4 ;  /* 0x0000000dff048299 */ /* 0x000fe20008011604 */
[----:B------:R-:W-:Y:S02]  /*5e40*/  @!UP0 UMOV UR6, UR7 ;  /* 0x0000000700068c82 */ /* 0x000fe40008000000 */
[----:B----4-:R-:W-:Y:S02]  /*5e50*/  @!UP0 USHF.R.U32.HI UR6, URZ, UR10, UR6 ;  /* 0x0000000aff068299 */ /* 0x010fe40008011606 */
[----:B------:R-:W-:Y:S02]  /*5e60*/  @!UP0 USEL UR7, UR38, UR4, !UP2 ;  /* 0x0000000426078287 */ /* 0x000fe4000d000000 */
[----:B------:R-:W-:Y:S04]  /*5e70*/  @!UP0 USEL UR6, UR37, UR6, !UP1 ;  /* 0x0000000625068287 */ /* 0x000fe8000c800000 */
[----:B------:R-:W-:Y:S02]  /*5e80*/  @!UP0 UIADD3 UR4, UPT, UPT, -UR7, UR6, URZ ;  /* 0x0000000607048290 */ /* 0x000fe4000fffe1ff */
[----:B------:R-:W-:Y:S02]  /*5e90*/  @!UP0 UIADD3 UR6, UPT, UPT, UR7, -UR6, URZ ;  /* 0x8000000607068290 */ /* 0x000fe4000fffe0ff */
[----:B------:R-:W-:Y:S02]  /*5ea0*/  @!UP0 UIMAD UR38, UR4, UR5, UR38 ;  /* 0x00000005042682a4 */ /* 0x000fe4000f8e0226 */
[----:B------:R-:W-:Y:S01]  /*5eb0*/  @!UP0 UIMAD UR37, UR6, UR14, UR37 ;  /* 0x0000000e062582a4 */ /* 0x000fe2000f8e0225 */
[----:B------:R-:W-:Y:S11]  /*5ec0*/  @!P0 BRA `(.L_x_104) ;  /* 0x00000000007c8947 */ /* 0x000ff60003800000 */
[----:B------:R-:W2:Y:S01]  /*5ed0*/  LDCU.64 UR8, c[0x4][0x80] ;  /* 0x01001000ff0877ac */ /* 0x000ea20008000a00 */
[----:B------:R-:W-:Y:S01]  /*5ee0*/  MOV R2, 0x0 ;  /* 0x0000000000027802 */ /* 0x000fe20000000f00 */
[----:B------:R-:W-:Y:S02]  /*5ef0*/  HFMA2 R12, -RZ, RZ, 0, 5.9604644775390625e-08 ;  /* 0x00000001ff0c7431 */ /* 0x000fe400000001ff */
[----:B------:R-:W-:Y:S01]  /*5f00*/  IMAD.MOV.U32 R8, RZ, RZ, 0x70 ;  /* 0x00000070ff087424 */ /* 0x000fe200078e00ff */
[----:B------:R3:W4:Y:S01]  /*5f10*/  LDC.64 R14, c[0x4][R2] ;  /* 0x01000000020e7b82 */ /* 0x0007220000000a00 */
[----:B------:R-:W1:Y:S01]  /*5f20*/  LDCU.64 UR6, c[0x4][0x88] ;  /* 0x01001100ff0677ac */ /* 0x000e620008000a00 */
[----:B------:R-:W-:Y:S01]  /*5f30*/  IMAD.MOV.U32 R13, RZ, RZ, RZ ;  /* 0x000000ffff0d7224 */ /* 0x000fe200078e00ff */
[----:B------:R-:W1:Y:S01]  /*5f40*/  LDCU.64 UR4, c[0x4][0x8] ;  /* 0x01000100ff0477ac */ /* 0x000e620008000a00 */
[----:B--2---:R-:W-:Y:S01]  /*5f50*/  MOV R5, UR9 ;  /* 0x0000000900057c02 */ /* 0x004fe20008000f00 */
[----:B------:R-:W-:Y:S01]  /*5f60*/  IMAD.U32 R4, RZ, RZ, UR8 ;  /* 0x00000008ff047e24 */ /* 0x000fe2000f8e00ff */
[----:B-1----:R-:W-:Y:S01]  /*5f70*/  MOV R7, UR7 ;  /* 0x0000000700077c02 */ /* 0x002fe20008000f00 */
[----:B------:R-:W-:Y:S01]  /*5f80*/  IMAD.U32 R6, RZ, RZ, UR6 ;  /* 0x00000006ff067e24 */ /* 0x000fe2000f8e00ff */
[----:B------:R-:W-:Y:S01]  /*5f90*/  MOV R11, UR5 ;  /* 0x00000005000b7c02 */ /* 0x000fe20008000f00 */
[----:B------:R-:W-:Y:S02]  /*5fa0*/  IMAD.U32 R10, RZ, RZ, UR4 ;  /* 0x00000004ff0a7e24 */ /* 0x000fe4000f8e00ff */
[----:B------:R-:W-:Y:S07]  /*5fb0*/  LEPC R20, `(.L_x_105) ;  /* 0x000000001014794e */ /* 0x000fee0000000000 */
[----:B---345:R-:W-:Y:S05]  /*5fc0*/  CALL.ABS.NOINC R14 ;  /* 0x000000000e007343 */ /* 0x038fea0003c00000 */
.L_x_105:
[----:B------:R-:W1:Y:S01]  /*5fd0*/  LDCU.64 UR8, c[0x4][0x80] ;  /* 0x01001000ff0877ac */ /* 0x000e620008000a00 */
[----:B------:R-:W2:Y:S01]  /*5fe0*/  LDC.64 R2, c[0x4][R2] ;  /* 0x0100000002027b82 */ /* 0x000ea20000000a00 */
[----:B------:R-:W-:Y:S02]  /*5ff0*/  HFMA2 R12, -RZ, RZ, 0, 5.9604644775390625e-08 ;  /* 0x00000001ff0c7431 */ /* 0x000fe400000001ff */
[----:B------:R-:W-:Y:S02]  /*6000*/  IMAD.MOV.U32 R8, RZ, RZ, 0x70 ;  /* 0x00000070ff087424 */ /* 0x000fe400078e00ff */
[----:B------:R-:W-:Y:S01]  /*6010*/  IMAD.MOV.U32 R13, RZ, RZ, RZ ;  /* 0x000000ffff0d7224 */ /* 0x000fe200078e00ff */
[----:B------:R-:W3:Y:S01]  /*6020*/  LDCU.64 UR6, c[0x4][0x88] ;  /* 0x01001100ff0677ac */ /* 0x000ee20008000a00 */
[----:B------:R-:W4:Y:S01]  /*6030*/  LDCU.64 UR4, c[0x4][0x8] ;  /* 0x01000100ff0477ac */ /* 0x000f220008000a00 */
[----:B-1----:R-:W-:Y:S02]  /*6040*/  MOV R4, UR8 ;  /* 0x0000000800047c02 */ /* 0x002fe40008000f00 */
[----:B------:R-:W-:Y:S02]  /*6050*/  MOV R5, UR9 ;  /* 0x0000000900057c02 */ /* 0x000fe40008000f00 */
[----:B---3--:R-:W-:Y:S01]  /*6060*/  MOV R7, UR7 ;  /* 0x0000000700077c02 */ /* 0x008fe20008000f00 */
[----:B------:R-:W-:Y:S01]  /*6070*/  IMAD.U32 R6, RZ, RZ, UR6 ;  /* 0x00000006ff067e24 */ /* 0x000fe2000f8e00ff */
[----:B----4-:R-:W-:Y:S01]  /*6080*/  MOV R11, UR5 ;  /* 0x00000005000b7c02 */ /* 0x010fe20008000f00 */
[----:B------:R-:W-:Y:S02]  /*6090*/  IMAD.U32 R10, RZ, RZ, UR4 ;  /* 0x00000004ff0a7e24 */ /* 0x000fe4000f8e00ff */
[----:B------:R-:W-:Y:S07]  /*60a0*/  LEPC R20, `(.L_x_104) ;  /* 0x000000001014794e */ /* 0x000fee0000000000 */
[----:B--2---:R-:W-:Y:S05]  /*60b0*/  CALL.ABS.NOINC R2 ;  /* 0x0000000002007343 */ /* 0x004fea0003c00000 */
.L_x_104:
[----:B------:R-:W-:Y:S05]  /*60c0*/  BSYNC.RECONVERGENT B6 ;  /* 0x0000000000067941 */ /* 0x000fea0003800200 */
.L_x_103:
[----:B------:R-:W-:Y:S01]  /*60d0*/  R2UR UR4, R84 ;  /* 0x00000000540472ca */ /* 0x000fe200000e0000 */
[----:B------:R-:W-:Y:S01]  /*60e0*/  UISETP.NE.U32.AND UP0, UPT, UR62, URZ, UPT ;  /* 0x000000ff3e00728c */ /* 0x000fe2000bf05070 */
[----:B------:R-:W-:Y:S02]  /*60f0*/  ISETP.NE.U32.AND P4, PT, R78, RZ, PT ;  /* 0x000000ff4e00720c */ /* 0x000fe40003f85070 */
[----:B------:R-:W-:Y:S01]  /*6100*/  ISETP.NE.U32.AND P2, PT, RZ, UR56, PT ;  /* 0x00000038ff007c0c */ /* 0x000fe2000bf45070 */
[----:B------:R-:W-:Y:S01]  /*6110*/  UISETP.NE.AND.EX UP1, UPT, UR63, URZ, UPT, UP0 ;  /* 0x000000ff3f00728c */ /* 0x000fe2000bf25300 */
[----:B------:R-:W-:Y:S01]  /*6120*/  ISETP.NE.AND.EX P4, PT, R79, RZ, PT, P4 ;  /* 0x000000ff4f00720c */ /* 0x000fe20003f85340 */
[----:B------:R-:W-:Y:S01]  /*6130*/  UPLOP3.LUT UP0, UPT, UPT, UPT, UPT, 0x40, 0x4 ;  /* 0x000000000004789c */ /* 0x000fe20003f0e870 */
[----:B------:R-:W-:Y:S05]  /*6140*/  ISETP.NE.AND.EX P2, PT, RZ, UR57, PT, P2 ;  /* 0x00000039ff007c0c */ /* 0x000fea000bf45320 */
[----:B------:R-:W-:Y:S06]  /*6150*/  UISETP.NE.AND UP2, UPT, UR4, URZ, UPT ;  /* 0x000000ff0400728c */ /* 0x000fec000bf45270 */
[----:B------:R-:W-:Y:S05]  /*6160*/  PLOP3.LUT P1, PT, PT, PT, UP2, 0x80, 0x8 ;  /* 0x000000000008781c */ /* 0x000fea0003f2f028 */
[----:B------:R-:W-:Y:S06]  /*6170*/  @UP2 UPLOP3.LUT UP0, UPT, UPT, UPT, UP1, 0x80, 0x8 ;  /* 0x000000000008289c */ /* 0x000fec0003f0f010 */
[----:B------:R-:W-:Y:S01]  /*6180*/  PLOP3.LUT P0, PT, PT, PT, UP0, 0x80, 0x8 ;  /* 0x000000000008781c */ /* 0x000fe20003f0f008 */
[----:B------:R-:W-:Y:S01]  /*6190*/  @!UPT UIADD3 URZ, UPT, UPT, URZ, URZ, URZ ;  /* 0x000000fffffff290 */ /* 0x000fe2000fffe0ff */
[----:B------:R-:W-:Y:S11]  /*61a0*/  BRA.U !UP1, `(.L_x_106) ;  /* 0x00000001093c7547 */ /* 0x000ff6000b800000 */
[----:B------:R-:W-:Y:S01]  /*61b0*/  UISETP.NE.U32.AND UP0, UPT, UR56, URZ, UPT ;  /* 0x000000ff3800728c */ /* 0x000fe2000bf05070 */
[----:B-1----:R-:W-:Y:S01]  /*61c0*/  HFMA2 R0, -RZ, RZ, 0, 5.9604644775390625e-08 ;  /* 0x00000001ff007431 */ /* 0x002fe200000001ff */
[----:B------:R-:W1:Y:S01]  /*61d0*/  LDCU.64 UR8, c[0x0][0x358] ;  /* 0x00006b00ff0877ac */ /* 0x000e620008000a00 */
[----:B------:R-:W-:Y:S01]  /*61e0*/  IMAD.MOV.U32 R80, RZ, RZ, 0x1 ;  /* 0x00000001ff507424 */ /* 0x000fe200078e00ff */
[----:B------:R-:W-:Y:S06]  /*61f0*/  UISETP.NE.AND.EX UP0, UPT, UR57, URZ, UPT, UP0 ;  /* 0x000000ff3900728c */ /* 0x000fec000bf05300 */
[----:B------:R-:W-:Y:S05]  /*6200*/  PLOP3.LUT P3, PT, PT, PT, UP0, 0x80, 0x8 ;  /* 0x000000000008781c */ /* 0x000fea0003f6f008 */
[----:B------:R-:W2:Y:S01]  /*6210*/  @UP0 LDCU.64 UR4, c[0x0][0x888] ;  /* 0x00011100ff0407ac */ /* 0x000ea20008000a00 */
[----:B------:R-:W-:Y:S07]  /*6220*/  @UP0 UIMAD UR6, UR36, UR62, URZ ;  /* 0x0000003e240602a4 */ /* 0x000fee000f8e02ff */
[----:B------:R-:W-:Y:S01]  /*6230*/  @!P3 PRMT R80, R0, 0x7610, R80 ;  /* 0x000076100050b816 */ /* 0x000fe20000000050 */
[----:B--2---:R-:W-:Y:S06]  /*6240*/  @UP0 UIMAD.WIDE UR4, UR6, 0x4, UR4 ;  /* 0x00000004060408a5 */ /* 0x004fec000f8e0204 */
[----:B------:R-:W-:Y:S01]  /*6250*/  IMAD.U32 R2, RZ, RZ, UR4 ;  /* 0x00000004ff027e24 */ /* 0x000fe2000f8e00ff */
[----:B------:R-:W-:Y:S04]  /*6260*/  MOV R3, UR5 ;  /* 0x0000000500037c02 */ /* 0x000fe80008000f00 */
[----:B------:R-:W2:Y:S01]  /*6270*/  @!UP0 LDCU UR4, c[0x0][0x880] ;  /* 0x00011000ff0487ac */ /* 0x000ea20008000800 */
[----:B-1---5:R3:W5:Y:S02]  /*6280*/  @P3 LDG.E R41, desc[UR8][R2.64] ;  /* 0x0000000802293981 */ /* 0x022764000c1e1900 */
[----:B--23--:R-:W-:Y:S02]  /*6290*/  @!P3 IMAD.U32 R41, RZ, RZ, UR4 ;  /* 0x00000004ff29be24 */ /* 0x00cfe4000f8e00ff */
.L_x_106:
[----:B------:R-:W-:Y:S05]  /*62a0*/  @!P4 BRA `(.L_x_107) ;  /* 0x000000000024c947 */ /* 0x000fea0003800000 */
[----:B------:R-:W-:Y:S01]  /*62b0*/  ISETP.NE.U32.AND P3, PT, R76, RZ, PT ;  /* 0x000000ff4c00720c */ /* 0x000fe20003f65070 */
[----:B------:R-:W2:Y:S03]  /*62c0*/  LDCU.64 UR4, c[0x0][0x358] ;  /* 0x00006b00ff0477ac */ /* 0x000ea60008000a00 */
[----:B------:R-:W-:Y:S11]  /*62d0*/  ISETP.NE.AND.EX P3, PT, R77, RZ, PT, P3 ;  /* 0x000000ff4d00720c */ /* 0x000ff60003f65330 */
[----:B------:R-:W-:Y:S02]  /*62e0*/  @!UPT UIADD3 URZ, UPT, UPT, URZ, URZ, URZ ;  /* 0x000000fffffff290 */ /* 0x000fe4000fffe0ff */
[----:B------:R-:W3:Y:S01]  /*62f0*/  @P3 LDC.64 R2, c[0x0][0x8a8] ;  /* 0x00022a00ff023b82 */ /* 0x000ee20000000a00 */
[----:B-1----:R-:W-:Y:S04]  /*6300*/  @P3 IMAD R0, R78, UR36, RZ ;  /* 0x000000244e003c24 */ /* 0x002fe8000f8e02ff */
[----:B---3--:R-:W-:Y:S05]  /*6310*/  @P3 IMAD.WIDE R2, R0, 0x4, R2 ;  /* 0x0000000400023825 */ /* 0x008fea00078e0202 */
[----:B--2--5:R2:W5:Y:S02]  /*6320*/  @P3 LDG.E R38, desc[UR4][R2.64] ;  /* 0x0000000402263981 */ /* 0x024564000c1e1900 */
[----:B--2---:R-:W3:Y:S02]  /*6330*/  @!P3 LDC R38, c[0x0][0x8a0] ;  /* 0x00022800ff26bb82 */ /* 0x004ee40000000800 */
.L_x_107:
[----:B-----5:R-:W-:Y:S01]  /*6340*/  FSETP.NEU.AND P3, PT, R41, RZ, PT ;  /* 0x000000ff2900720b */ /* 0x020fe20003f6d000 */
[----:B------:R-:W-:Y:S01]  /*6350*/  BSSY B1, `(.L_x_108) ;  /* 0x0000039000017945 */ /* 0x000fe20003800000 */
[----:B------:R-:W-:Y:S01]  /*6360*/  SEL R5, RZ, 0xffffffff, P2 ;  /* 0xffffffffff057807 */ /* 0x000fe20001000000 */
[----:B------:R-:W-:Y:S01]  /*6370*/  IMAD.MOV.U32 R46, RZ, RZ, 0x1 ;  /* 0x00000001ff2e7424 */ /* 0x000fe200078e00ff */
[----:B------:R-:W-:Y:S01]  /*6380*/  @P1 LOP3.LUT P2, RZ, R80, 0xff, RZ, 0xc0, !PT ;  /* 0x000000ff50ff1812 */ /* 0x000fe2000784c0ff */
[C---:B------:R-:W-:Y:S01]  /*6390*/  IMAD R39, R36.reuse, 0x80, R37 ;  /* 0x0000008024277824 */ /* 0x040fe200078e0225 */
[----:B-1----:R-:W-:Y:S01]  /*63a0*/  @P1 SEL R0, RZ, 0xffffffff, P3 ;  /* 0xffffffffff001807 */ /* 0x002fe20001800000 */
[----:B------:R-:W-:Y:S01]  /*63b0*/  IMAD R88, R95, -0x10, R93 ;  /* 0xfffffff05f587824 */ /* 0x000fe200078e025d */
[----:B------:R-:W-:Y:S01]  /*63c0*/  LOP3.LUT R91, R91, 0x1, RZ, 0x3c, !PT ;  /* 0x000000015b5b7812 */ /* 0x000fe200078e3cff */
[----:B------:R-:W-:Y:S01]  /*63d0*/  IMAD.MOV.U32 R47, RZ, RZ, RZ ;  /* 0x000000ffff2f7224 */ /* 0x000fe200078e00ff */
[----:B------:R-:W-:Y:S02]  /*63e0*/  @P0 SEL R0, R5, R0, !P2 ;  /* 0x0000000005000207 */ /* 0x000fe40005000000 */
[----:B------:R-:W-:Y:S02]  /*63f0*/  CS2R R74, SRZ ;  /* 0x00000000004a7805 */ /* 0x000fe4000001ff00 */
[----:B------:R-:W-:Y:S02]  /*6400*/  LEA R98, R36, UR44, 0x3 ;  /* 0x0000002c24627c11 */ /* 0x000fe4000f8e18ff */
[----:B------:R-:W-:Y:S02]  /*6410*/  CS2R R72, SRZ ;  /* 0x0000000000487805 */ /* 0x000fe4000001ff00 */
[----:B------:R-:W-:Y:S02]  /*6420*/  @P1 LOP3.LUT R0, R0, 0x1, RZ, 0xc0, !PT ;  /* 0x0000000100001812 */ /* 0x000fe400078ec0ff */
[----:B------:R-:W-:Y:S02]  /*6430*/  CS2R R66, SRZ ;  /* 0x0000000000427805 */ /* 0x000fe4000001ff00 */
[----:B------:R-:W-:Y:S02]  /*6440*/  SHF.L.U32 R3, R90, 0x1f, RZ ;  /* 0x0000001f5a037819 */ /* 0x000fe400000006ff */
[----:B------:R-:W-:Y:S02]  /*6450*/  CS2R R64, SRZ ;  /* 0x0000000000407805 */ /* 0x000fe4000001ff00 */
[----:B------:R-:W-:Y:S02]  /*6460*/  ISETP.NE.U32.OR P5, PT, R0, 0x1, !P1 ;  /* 0x000000010000780c */ /* 0x000fe40004fa5470 */
[----:B------:R-:W-:Y:S02]  /*6470*/  CS2R R58, SRZ ;  /* 0x00000000003a7805 */ /* 0x000fe4000001ff00 */
[----:B------:R-:W-:Y:S02]  /*6480*/  PLOP3.LUT P2, PT, PT, PT, UP1, 0x80, 0x8 ;  /* 0x000000000008781c */ /* 0x000fe40003f4f018 */
[----:B------:R-:W-:Y:S02]  /*6490*/  CS2R R56, SRZ ;  /* 0x0000000000387805 */ /* 0x000fe4000001ff00 */
[----:B------:R-:W-:Y:S02]  /*64a0*/  LOP3.LUT P4, R86, R80, 0xff, RZ, 0xc0, !PT ;  /* 0x000000ff50567812 */ /* 0x000fe4000788c0ff */
[----:B------:R-:W-:Y:S02]  /*64b0*/  CS2R R50, SRZ ;  /* 0x0000000000327805 */ /* 0x000fe4000001ff00 */
[----:B------:R-:W-:Y:S02]  /*64c0*/  SEL R0, RZ, 0xffffffff, P3 ;  /* 0xffffffffff007807 */ /* 0x000fe40001800000 */
[----:B------:R-:W-:Y:S02]  /*64d0*/  CS2R R48, SRZ ;  /* 0x0000000000307805 */ /* 0x000fe4000001ff00 */
[----:B------:R-:W-:Y:S02]  /*64e0*/  P2R R97, PR, RZ, 0x20 ;  /* 0x00000020ff617803 */ /* 0x000fe40000000000 */
[----:B------:R-:W-:Y:S02]  /*64f0*/  @P5 SHF.L.U32 R2, R91, 0x1f, RZ ;  /* 0x0000001f5b025819 */ /* 0x000fe400000006ff */
[----:B------:R-:W-:Y:S02]  /*6500*/  @P2 SEL R0, R5, R0, !P4 ;  /* 0x0000000005002207 */ /* 0x000fe40006000000 */
[----:B------:R-:W1:Y:S02]  /*6510*/  @P5 SYNCS.PHASECHK.TRANS64.TRYWAIT P1, [UR44+0x40], R2 ;  /* 0x00004002ff0055a7 */ /* 0x000e64000802112c */
[----:B------:R-:W-:Y:S04]  /*6520*/  LOP3.LUT R0, R0, 0x1, RZ, 0xc0, !PT ;  /* 0x0000000100007812 */ /* 0x000fe800078ec0ff */
[----:B------:R-:W-:Y:S04]  /*6530*/  ISETP.NE.U32.AND P2, PT, R0, 0x1, PT ;  /* 0x000000010000780c */ /* 0x000fe80003f45070 */
[----:B------:R-:W-:Y:S01]  /*6540*/  P2R R60, PR, RZ, 0x4 ;  /* 0x00000004ff3c7803 */ /* 0x000fe20000000000 */
[----:B------:R2:W4:Y:S01]  /*6550*/  SYNCS.PHASECHK.TRANS64.TRYWAIT P0, [R98+URZ+0xb0], R3 ;  /* 0x0000b003620075a7 */ /* 0x00052200080011ff */
[----:B-1----:R-:W-:Y:S01]  /*6560*/  @P5 SEL R46, RZ, 0x1, !P1 ;  /* 0x00000001ff2e5807 */ /* 0x002fe20004800000 */
[----:B--2---:R-:W-:Y:S06]  /*6570*/  @!P5 BRA `(.L_x_109) ;  /* 0x000000000058d947 */ /* 0x004fec0003800000 */
[----:B------:R-:W-:Y:S01]  /*6580*/  IMAD.MOV.U32 R75, RZ, RZ, RZ ;  /* 0x000000ffff4b7224 */ /* 0x000fe200078e00ff */
[----:B------:R-:W-:Y:S01]  /*6590*/  ISETP.NE.AND P1, PT, R46, RZ, PT ;  /* 0x000000ff2e00720c */ /* 0x000fe20003f25270 */
[----:B------:R-:W-:Y:S01]  /*65a0*/  BSSY B0, `(.L_x_110) ;  /* 0x000000c000007945 */ /* 0x000fe20003800000 */
[----:B------:R-:W-:Y:S02]  /*65b0*/  CS2R R50, SRZ ;  /* 0x0000000000327805 */ /* 0x000fe4000001ff00 */
[----:B------:R-:W-:Y:S02]  /*65c0*/  CS2R R48, SRZ ;  /* 0x0000000000307805 */ /* 0x000fe4000001ff00 */
[----:B------:R-:W-:Y:S02]  /*65d0*/  CS2R R58, SRZ ;  /* 0x00000000003a7805 */ /* 0x000fe4000001ff00 */
[----:B------:R-:W-:Y:S02]  /*65e0*/  CS2R R56, SRZ ;  /* 0x0000000000387805 */ /* 0x000fe4000001ff00 */
[----:B------:R-:W-:Y:S02]  /*65f0*/  CS2R R66, SRZ ;  /* 0x0000000000427805 */ /* 0x000fe4000001ff00 */
[----:B------:R-:W-:Y:S02]  /*6600*/  CS2R R64, SRZ ;  /* 0x0000000000407805 */ /* 0x000fe4000001ff00 */
[----:B------:R-:W-:Y:S01]  /*6610*/  CS2R R72, SRZ ;  /* 0x0000000000487805 */ /* 0x000fe2000001ff00 */
[----:B------:R-:W-:Y:S06]  /*6620*/  @P1 BRA `(.L_x_111) ;  /* 0x00000000000c1947 */ /* 0x000fec0003800000 */
[----:B------:R-:W-:Y:S04]  /*6630*/  SHF.L.U32 R5, R91, 0x1f, RZ ;  /* 0x0000001f5b057819 */ /* 0x000fe800000006ff */
[----:B------:R-:W1:Y:S02]  /*6640*/  SYNCS.PHASECHK.TRANS64.TRYWAIT P1, [UR44+0x40], R5 ;  /* 0x00004005ff0075a7 */ /* 0x000e64000802112c */
[----:B-1----:R-:W-:Y:S05]  /*6650*/  @!P1 BRA `(.L_x_112) ;  /* 0x0000003c00c89947 */ /* 0x002fea0003800000 */
.L_x_111:
[----:B------:R-:W-:Y:S05]  /*6660*/  BSYNC B0 ;  /* 0x0000000000007941 */ /* 0x000fea0003800000 */
.L_x_110:
[----:B------:R-:W-:Y:S01]  /*6670*/  ISETP.NE.AND P1, PT, R60, RZ, PT ;  /* 0x000000ff3c00720c */ /* 0x000fe20003f25270 */
[----:B------:R-:W-:Y:S11]  /*6680*/  HFMA2 R47, -RZ, RZ, 0, 5.9604644775390625e-08 ;  /* 0x00000001ff2f7431 */ /* 0x000ff600000001ff */
[----:B------:R-:W-:Y:S01]  /*6690*/  @!UPT UIADD3 URZ, UPT, UPT, URZ, URZ, URZ ;  /* 0x000000fffffff290 */ /* 0x000fe2000fffe0ff */
[----:B------:R2:W1:Y:S04]  /*66a0*/  @P1 LDS.128 R48, [R94] ;  /* 0x000000005e301984 */ /* 0x0004680000000c00 */
[----:B------:R2:W1:Y:S04]  /*66b0*/  @P1 LDS.128 R56, [R93+0x10] ;  /* 0x000010005d381984 */ /* 0x0004680000000c00 */
[----:B------:R2:W1:Y:S04]  /*66c0*/  @P1 LDS.128 R64, [R92+0x20] ;  /* 0x000020005c401984 */ /* 0x0004680000000c00 */
[----:B------:R2:W1:Y:S02]  /*66d0*/  @P1 LDS.128 R72, [R88+0x30] ;  /* 0x0000300058481984 */ /* 0x0004640000000c00 */
.L_x_109:
[----:B------:R-:W-:Y:S05]  /*66e0*/  BSYNC B1 ;  /* 0x0000000000017941 */ /* 0x000fea0003800000 */
.L_x_108:
[----:B-1----:R-:W-:Y:S04]  /*66f0*/  SHF.R.U32.HI R0, RZ, 0x15, R39 ;  /* 0x00000015ff007819 */ /* 0x002fe80000011627 */
[----:B------:R-:W-:Y:S01]  /*6700*/  LOP3.LUT P1, RZ, R0, 0x3, R81, 0x48, !PT ;  /* 0x0000000300ff7812 */ /* 0x000fe20007824851 */
[----:B------:R-:W-:Y:S01]  /*6710*/  @!UPT UIADD3 URZ, UPT, UPT, URZ, URZ, URZ ;  /* 0x000000fffffff290 */ /* 0x000fe2000fffe0ff */
[----:B----4-:R-:W-:Y:S11]  /*6720*/  @P0 BRA `(.L_x_113) ;  /* 0x0000000000080947 */ /* 0x010ff60003800000 */
[----:B------:R-:W1:Y:S02]  /*6730*/  SYNCS.PHASECHK.TRANS64.TRYWAIT P0, [R98+URZ+0xb0], R3 ;  /* 0x0000b003620075a7 */ /* 0x000e6400080011ff */
[----:B-1----:R-:W-:Y:S05]  /*6740*/  @!P0 BRA `(.L_x_114) ;  /* 0x0000003c00a48947 */ /* 0x002fea0003800000 */
.L_x_113:
[----:B------:R-:W-:Y:S05]  /*6750*/  @!P1 BRA `(.L_x_115) ;  /* 0x0000000000409947 */ /* 0x000fea0003800000 */
[----:B------:R-:W4:Y:S01]  /*6760*/  LDCU.64 UR8, c[0x4][0x70] ;  /* 0x01000e00ff0877ac */ /* 0x000f220008000a00 */
[----:B-1----:R-:W-:Y:S01]  /*6770*/  MOV R3, 0x0 ;  /* 0x0000000000037802 */ /* 0x002fe20000000f00 */
[----:B------:R-:W-:Y:S02]  /*6780*/  HFMA2 R12, -RZ, RZ, 0, 5.9604644775390625e-08 ;  /* 0x00000001ff0c7431 */ /* 0x000fe400000001ff */
[----:B------:R-:W-:Y:S02]  /*6790*/  IMAD.MOV.U32 R8, RZ, RZ, 0x192 ;  /* 0x00000192ff087424 */ /* 0x000fe400078e00ff */
[----:B------:R-:W-:Y:S01]  /*67a0*/  IMAD.MOV.U32 R13, RZ, RZ, RZ ;  /* 0x000000ffff0d7224 */ /* 0x000fe200078e00ff */
[----:B------:R-:W1:Y:S01]  /*67b0*/  LDCU.64 UR6, c[0x4][0x78] ;  /* 0x01000f00ff0677ac */ /* 0x000e620008000a00 */
[----:B------:R-:W2:Y:S01]  /*67c0*/  LDC.64 R2, c[0x4][R3] ;  /* 0x0100000003027b82 */ /* 0x000ea20000000a00 */
[----:B------:R-:W5:Y:S01]  /*67d0*/  LDCU.64 UR4, c[0x4][0x10] ;  /* 0x01000200ff0477ac */ /* 0x000f620008000a00 */
[----:B----4-:R-:W-:Y:S01]  /*67e0*/  MOV R5, UR9 ;  /* 0x0000000900057c02 */ /* 0x010fe20008000f00 */
[----:B------:R-:W-:Y:S01]  /*67f0*/  IMAD.U32 R4, RZ, RZ, UR8 ;  /* 0x00000008ff047e24 */ /* 0x000fe2000f8e00ff */
[----:B-1----:R-:W-:Y:S01]  /*6800*/  MOV R7, UR7 ;  /* 0x0000000700077c02 */ /* 0x002fe20008000f00 */
[----:B------:R-:W-:Y:S01]  /*6810*/  IMAD.U32 R6, RZ, RZ, UR6 ;  /* 0x00000006ff067e24 */ /* 0x000fe2000f8e00ff */
[----:B-----5:R-:W-:Y:S01]  /*6820*/  MOV R11, UR5 ;  /* 0x00000005000b7c02 */ /* 0x020fe20008000f00 */
[----:B------:R-:W-:Y:S02]  /*6830*/  IMAD.U32 R10, RZ, RZ, UR4 ;  /* 0x00000004ff0a7e24 */ /* 0x000fe4000f8e00ff */
[----:B------:R-:W-:Y:S07]  /*6840*/  LEPC R20, `(.L_x_115) ;  /* 0x000000001014794e */ /* 0x000fee0000000000 */
[----:B--23--:R-:W-:Y:S05]  /*6850*/  CALL.ABS.NOINC R2 ;  /* 0x0000000002007343 */ /* 0x00cfea0003c00000 */
.L_x_115:
[C---:B------:R-:W-:Y:S01]  /*6860*/  SHF.L.U32 R40, R48.reuse, 0x10, RZ ;  /* 0x0000001030287819 */ /* 0x040fe200000006ff */
[----:B------:R-:W-:Y:S05]  /*6870*/  WARPSYNC.ALL ;  /* 0x0000000000007948 */ /* 0x000fea0003800000 */
[----:B------:R-:W-:Y:S01]  /*6880*/  R2UR UR4, R39 ;  /* 0x00000000270472ca */ /* 0x000fe200000e0000 */
[----:B------:R-:W-:Y:S01]  /*6890*/  BSSY.RECONVERGENT B0, `(.L_x_116) ;  /* 0x0000088000007945 */ /* 0x000fe20003800200 */
[----:B------:R-:W-:Y:S02]  /*68a0*/  LOP3.LUT R43, R48, 0xffff0000, RZ, 0xc0, !PT ;  /* 0xffff0000302b7812 */ /* 0x000fe400078ec0ff */
[----:B------:R-:W-:Y:S02]  /*68b0*/  SHF.L.U32 R42, R49, 0x10, RZ ;  /* 0x00000010312a7819 */ /* 0x000fe400000006ff */
[----:B------:R-:W-:Y:S02]  /*68c0*/  SHF.L.U32 R45, R51, 0x10, RZ ;  /* 0x00000010332d7819 */ /* 0x000fe400000006ff */
[----:B------:R-:W-:Y:S02]  /*68d0*/  LOP3.LUT R44, R75, 0xffff0000, RZ, 0xc0, !PT ;  /* 0xffff00004b2c7812 */ /* 0x000fe400078ec0ff */
[----:B------:R-:W-:Y:S03]  /*68e0*/  ISETP.NE.AND P0, PT, R96, RZ, PT ;  /* 0x000000ff6000720c */ /* 0x000fe60003f05270 */
[----:B------:R-:W3:Y:S02]  /*68f0*/  LDTM.x32 R4, tmem[UR4] ;  /* 0x00000004000479ee */ /* 0x000ee400082c0000 */
[C---:B---3--:R-:W-:Y:S01]  /*6900*/  FMUL R0, R38.reuse, R4 ;  /* 0x0000000426007220 */ /* 0x048fe20000400000 */
[C---:B------:R-:W-:Y:S01]  /*6910*/  FMUL R2, R38.reuse, R5 ;  /* 0x0000000526027220 */ /* 0x040fe20000400000 */
[C---:B-1----:R-:W-:Y:S01]  /*6920*/  FMUL R3, R38.reuse, R6 ;  /* 0x0000000626037220 */ /* 0x042fe20000400000 */
[----:B------:R-:W-:Y:S01]  /*6930*/  FMUL R7, R38, R7 ;  /* 0x0000000726077220 */ /* 0x000fe20000400000 */
[----:B------:R-:W-:Y:S01]  /*6940*/  FFMA R0, R41, R40, R0 ;  /* 0x0000002829007223 */ /* 0x000fe20000000000 */
[----:B------:R-:W-:Y:S01]  /*6950*/  LOP3.LUT R40, R49, 0xffff0000, RZ, 0xc0, !PT ;  /* 0xffff000031287812 */ /* 0x000fe200078ec0ff */
[C---:B------:R-:W-:Y:S01]  /*6960*/  FFMA R2, R41.reuse, R43, R2 ;  /* 0x0000002b29027223 */ /* 0x040fe20000000002 */
[C---:B------:R-:W-:Y:S01]  /*6970*/  SHF.L.U32 R43, R50.reuse, 0x10, RZ ;  /* 0x00000010322b7819 */ /* 0x040fe200000006ff */
[C---:B------:R-:W-:Y:S01]  /*6980*/  FFMA R3, R41.reuse, R42, R3 ;  /* 0x0000002a29037223 */ /* 0x040fe20000000003 */
[----:B------:R-:W-:Y:S01]  /*6990*/  LOP3.LUT R42, R50, 0xffff0000, RZ, 0xc0, !PT ;  /* 0xffff0000322a7812 */ /* 0x000fe200078ec0ff */
[----:B------:R-:W-:Y:S01]  /*69a0*/  FMUL R4, R38, R8 ;  /* 0x0000000826047220 */ /* 0x000fe20000400000 */
[----:B------:R-:W-:Y:S01]  /*69b0*/  F2FP.BF16.F32.PACK_AB R52, R2, R0 ;  /* 0x000000000234723e */ /* 0x000fe200000010ff */
[----:B------:R-:W-:Y:S01]  /*69c0*/  FFMA R7, R41, R40, R7 ;  /* 0x0000002829077223 */ /* 0x000fe20000000007 */
[----:B------:R-:W-:Y:S01]  /*69d0*/  LOP3.LUT R40, R51, 0xffff0000, RZ, 0xc0, !PT ;  /* 0xffff000033287812 */ /* 0x000fe200078ec0ff */
[C---:B------:R-:W-:Y:S01]  /*69e0*/  FMUL R5, R38.reuse, R9 ;  /* 0x0000000926057220 */ /* 0x040fe20000400000 */
[C---:B------:R-:W-:Y:S01]  /*69f0*/  FMUL R6, R38.reuse, R10 ;  /* 0x0000000a26067220 */ /* 0x040fe20000400000 */
[----:B------:R-:W-:Y:S01]  /*6a00*/  FMUL R11, R38, R11 ;  /* 0x0000000b260b7220 */ /* 0x000fe20000400000 */
[----:B------:R-:W-:Y:S01]  /*6a10*/  F2FP.BF16.F32.PACK_AB R53, R7, R3 ;  /* 0x000000030735723e */ /* 0x000fe200000010ff */
[C---:B------:R-:W-:Y:S01]  /*6a20*/  FFMA R4, R41.reuse, R43, R4 ;  /* 0x0000002b29047223 */ /* 0x040fe20000000004 */
[C---:B------:R-:W-:Y:S01]  /*6a30*/  SHF.L.U32 R43, R56.reuse, 0x10, RZ ;  /* 0x00000010382b7819 */ /* 0x040fe200000006ff */
[----:B------:R-:W-:Y:S01]  /*6a40*/  FFMA R5, R41, R42, R5 ;  /* 0x0000002a29057223 */ /* 0x000fe20000000005 */
[----:B------:R-:W-:Y:S01]  /*6a50*/  LOP3.LUT R42, R57, 0xffff0000, RZ, 0xc0, !PT ;  /* 0xffff0000392a7812 */ /* 0x000fe200078ec0ff */
[----:B------:R-:W-:Y:S01]  /*6a60*/  FFMA R6, R41, R45, R6 ;  /* 0x0000002d29067223 */ /* 0x000fe20000000006 */
[----:B------:R-:W-:Y:S01]  /*6a70*/  SHF.L.U32 R45, R57, 0x10, RZ ;  /* 0x00000010392d7819 */ /* 0x000fe200000006ff */
[----:B------:R-:W-:Y:S01]  /*6a80*/  FFMA R11, R41, R40, R11 ;  /* 0x00000028290b7223 */ /* 0x000fe2000000000b */
[----:B------:R-:W-:Y:S01]  /*6a90*/  LOP3.LUT R40, R56, 0xffff0000, RZ, 0xc0, !PT ;  /* 0xffff000038287812 */ /* 0x000fe200078ec0ff */
[C---:B------:R-:W-:Y:S01]  /*6aa0*/  FMUL R8, R38.reuse, R12 ;  /* 0x0000000c26087220 */ /* 0x040fe20000400000 */
[----:B------:R-:W-:Y:S01]  /*6ab0*/  F2FP.BF16.F32.PACK_AB R54, R5, R4 ;  /* 0x000000040536723e */ /* 0x000fe200000010ff */
[C---:B------:R-:W-:Y:S01]  /*6ac0*/  FMUL R9, R38.reuse, R13 ;  /* 0x0000000d26097220 */ /* 0x040fe20000400000 */
[----:B------:R-:W-:Y:S01]  /*6ad0*/  F2FP.BF16.F32.PACK_AB R55, R11, R6 ;  /* 0x000000060b37723e */ /* 0x000fe200000010ff */
[C---:B------:R-:W-:Y:S01]  /*6ae0*/  FMUL R10, R38.reuse, R14 ;  /* 0x0000000e260a7220 */ /* 0x040fe20000400000 */
[----:B------:R-:W-:Y:S01]  /*6af0*/  FMUL R15, R38, R15 ;  /* 0x0000000f260f7220 */ /* 0x000fe20000400000 */
[----:B------:R-:W-:Y:S01]  /*6b00*/  FFMA R8, R41, R43, R8 ;  /* 0x0000002b29087223 */ /* 0x000fe20000000008 */
[----:B------:R-:W-:Y:S01]  /*6b10*/  SHF.L.U32 R43, R59, 0x10, RZ ;  /* 0x000000103b2b7819 */ /* 0x000fe200000006ff */
[C---:B------:R-:W-:Y:S01]  /*6b20*/  FFMA R9, R41.reuse, R40, R9 ;  /* 0x0000002829097223 */ /* 0x040fe20000000009 */
[C---:B------:R-:W-:Y:S01]  /*6b30*/  SHF.L.U32 R40, R58.reuse, 0x10, RZ ;  /* 0x000000103a287819 */ /* 0x040fe200000006ff */
        /* <DEDUP_REMOVED lines=8> */
[----:B------:R-:W-:Y:S01]  /*6bc0*/  FMUL R14, R38, R18 ;  /* 0x00000012260e7220 */ /* 0x000fe20000400000 */
[----:B------:R-:W-:Y:S01]  /*6bd0*/  FFMA R12, R41, R40, R12 ;  /* 0x00000028290c7223 */ /* 0x000fe2000000000c */
[----:B------:R-:W-:Y:S01]  /*6be0*/  LOP3.LUT R40, R59, 0xffff0000, RZ, 0xc0, !PT ;  /* 0xffff00003b287812 */ /* 0x000fe200078ec0ff */
[C---:B------:R-:W-:Y:S01]  /*6bf0*/  FFMA R13, R41.reuse, R42, R13 ;  /* 0x0000002a290d7223 */ /* 0x040fe2000000000d */
[----:B------:R-:W-:Y:S01]  /*6c00*/  LOP3.LUT R42, R64, 0xffff0000, RZ, 0xc0, !PT ;  /* 0xffff0000402a7812 */ /* 0x000fe200078ec0ff */
[----:B------:R-:W-:Y:S01]  /*6c10*/  FMUL R19, R38, R19 ;  /* 0x0000001326137220 */ /* 0x000fe20000400000 */
[----:B------:R-:W-:Y:S01]  /*6c20*/  FFMA R14, R41, R43, R14 ;  /* 0x0000002b290e7223 */ /* 0x000fe2000000000e */
[----:B------:R-:W-:Y:S01]  /*6c30*/  SHF.L.U32 R43, R64, 0x10, RZ ;  /* 0x00000010402b7819 */ /* 0x000fe200000006ff */
[----:B------:R1:W-:Y:S01]  /*6c40*/  STS.128 [R94], R52 ;  /* 0x000000345e007388 */ /* 0x0003e20000000c00 */
[----:B------:R-:W-:Y:S01]  /*6c50*/  F2FP.BF16.F32.PACK_AB R70, R13, R12 ;  /* 0x0000000c0d46723e */ /* 0x000fe200000010ff */
[C---:B------:R-:W-:Y:S01]  /*6c60*/  FMUL R16, R38.reuse, R20 ;  /* 0x0000001426107220 */ /* 0x040fe20000400000 */
        /* <DEDUP_REMOVED lines=8> */
[C---:B------:R-:W-:Y:S01]  /*6cf0*/  FFMA R17, R41.reuse, R42, R17 ;  /* 0x0000002a29117223 */ /* 0x040fe20000000011 */
[----:B------:R-:W-:Y:S01]  /*6d00*/  FFMA R18, R41, R45, R18 ;  /* 0x0000002d29127223 */ /* 0x000fe20000000012 */
[----:B------:R1:W-:Y:S01]  /*6d10*/  STS.128 [R93+0x10], R68 ;  /* 0x000010445d007388 */ /* 0x0003e20000000c00 */
[----:B------:R-:W-:Y:S01]  /*6d20*/  SHF.L.U32 R45, R67, 0x10, RZ ;  /* 0x00000010432d7819 */ /* 0x000fe200000006ff */
[----:B------:R-:W-:Y:S01]  /*6d30*/  FFMA R23, R41, R40, R23 ;  /* 0x0000002829177223 */ /* 0x000fe20000000017 */
[----:B------:R-:W-:Y:S01]  /*6d40*/  LOP3.LUT R40, R66, 0xffff0000, RZ, 0xc0, !PT ;  /* 0xffff000042287812 */ /* 0x000fe200078ec0ff */
[C---:B------:R-:W-:Y:S01]  /*6d50*/  FMUL R20, R38.reuse, R24 ;  /* 0x0000001826147220 */ /* 0x040fe20000400000 */
[----:B------:R-:W-:Y:S01]  /*6d60*/  LOP3.LUT R42, R67, 0xffff0000, RZ, 0xc0, !PT ;  /* 0xffff0000432a7812 */ /* 0x000fe200078ec0ff */
[C---:B------:R-:W-:Y:S01]  /*6d70*/  FMUL R21, R38.reuse, R25 ;  /* 0x0000001926157220 */ /* 0x040fe20000400000 */
[----:B------:R-:W-:Y:S01]  /*6d80*/  F2FP.BF16.F32.PACK_AB R100, R17, R16 ;  /* 0x000000101164723e */ /* 0x000fe200000010ff */
[C---:B------:R-:W-:Y:S01]  /*6d90*/  FMUL R22, R38.reuse, R26 ;  /* 0x0000001a26167220 */ /* 0x040fe20000400000 */
[----:B------:R-:W-:Y:S01]  /*6da0*/  FMUL R27, R38, R27 ;  /* 0x0000001b261b7220 */ /* 0x000fe20000400000 */
[C---:B------:R-:W-:Y:S01]  /*6db0*/  FFMA R20, R41.reuse, R43, R20 ;  /* 0x0000002b29147223 */ /* 0x040fe20000000014 */
[C---:B------:R-:W-:Y:S01]  /*6dc0*/  FFMA R21, R41.reuse, R40, R21 ;  /* 0x0000002829157223 */ /* 0x040fe20000000015 */
[C---:B------:R-:W-:Y:S01]  /*6dd0*/  FFMA R22, R41.reuse, R45, R22 ;  /* 0x0000002d29167223 */ /* 0x040fe20000000016 */
[----:B------:R-:W-:Y:S01]  /*6de0*/  FFMA R27, R41, R42, R27 ;  /* 0x0000002a291b7223 */ /* 0x000fe2000000001b */
[----:B------:R-:W-:Y:S01]  /*6df0*/  SHF.L.U32 R40, R72, 0x10, RZ ;  /* 0x0000001048287819 */ /* 0x000fe200000006ff */
[----:B------:R-:W-:Y:S01]  /*6e00*/  FMUL R24, R38, R28 ;  /* 0x0000001c26187220 */ /* 0x000fe20000400000 */
[----:B------:R-:W-:Y:S01]  /*6e10*/  LOP3.LUT R42, R72, 0xffff0000, RZ, 0xc0, !PT ;  /* 0xffff0000482a7812 */ /* 0x000fe200078ec0ff */
[C---:B------:R-:W-:Y:S01]  /*6e20*/  FMUL R25, R38.reuse, R29 ;  /* 0x0000001d26197220 */ /* 0x040fe20000400000 */
[----:B------:R-:W-:Y:S01]  /*6e30*/  SHF.L.U32 R43, R73, 0x10, RZ ;  /* 0x00000010492b7819 */ /* 0x000fe200000006ff */
[C---:B------:R-:W-:Y:S01]  /*6e40*/  FMUL R26, R38.reuse, R30 ;  /* 0x0000001e261a7220 */ /* 0x040fe20000400000 */
[C---:B------:R-:W-:Y:S01]  /*6e50*/  FFMA R24, R41.reuse, R40, R24 ;  /* 0x0000002829187223 */ /* 0x040fe20000000018 */
[----:B------:R-:W-:Y:S01]  /*6e60*/  FFMA R25, R41, R42, R25 ;  /* 0x0000002a29197223 */ /* 0x000fe20000000019 */
[----:B------:R-:W-:Y:S01]  /*6e70*/  LOP3.LUT R40, R73, 0xffff0000, RZ, 0xc0, !PT ;  /* 0xffff000049287812 */ /* 0x000fe200078ec0ff */
[----:B------:R-:W-:Y:S01]  /*6e80*/  FFMA R26, R41, R43, R26 ;  /* 0x0000002b291a7223 */ /* 0x000fe2000000001a */
[----:B------:R-:W-:Y:S01]  /*6e90*/  FMUL R31, R38, R31 ;  /* 0x0000001f261f7220 */ /* 0x000fe20000400000 */
[----:B------:R-:W-:Y:S01]  /*6ea0*/  SHF.L.U32 R43, R74, 0x10, RZ ;  /* 0x000000104a2b7819 */ /* 0x000fe200000006ff */
[----:B------:R-:W-:Y:S01]  /*6eb0*/  FMUL R28, R38, R32 ;  /* 0x00000020261c7220 */ /* 0x000fe20000400000 */
[----:B------:R-:W-:Y:S01]  /*6ec0*/  LOP3.LUT R42, R74, 0xffff0000, RZ, 0xc0, !PT ;  /* 0xffff00004a2a7812 */ /* 0x000fe200078ec0ff */
[C---:B------:R-:W-:Y:S01]  /*6ed0*/  FMUL R29, R38.reuse, R33 ;  /* 0x00000021261d7220 */ /* 0x040fe20000400000 */
[----:B------:R-:W-:Y:S01]  /*6ee0*/  SHF.L.U32 R45, R75, 0x10, RZ ;  /* 0x000000104b2d7819 */ /* 0x000fe200000006ff */
[C---:B------:R-:W-:Y:S01]  /*6ef0*/  FMUL R30, R38.reuse, R34 ;  /* 0x00000022261e7220 */ /* 0x040fe20000400000 */
[----:B------:R-:W-:Y:S01]  /*6f00*/  FFMA R31, R41, R40, R31 ;  /* 0x00000028291f7223 */ /* 0x000fe2000000001f */
[----:B------:R-:W-:Y:S01]  /*6f10*/  FMUL R35, R38, R35 ;  /* 0x0000002326237220 */ /* 0x000fe20000400000 */
[----:B------:R-:W-:Y:S01]  /*6f20*/  F2FP.BF16.F32.PACK_AB R101, R23, R18 ;  /* 0x000000121765723e */ /* 0x000fe200000010ff */
[----:B------:R-:W-:Y:S01]  /*6f30*/  FFMA R28, R41, R43, R28 ;  /* 0x0000002b291c7223 */ /* 0x000fe2000000001c */
[----:B------:R-:W-:Y:S01]  /*6f40*/  F2FP.BF16.F32.PACK_AB R102, R21, R20 ;  /* 0x000000141566723e */ /* 0x000fe200000010ff */
[----:B------:R-:W-:Y:S01]  /*6f50*/  FFMA R29, R41, R42, R29 ;  /* 0x0000002a291d7223 */ /* 0x000fe2000000001d */
[----:B------:R-:W-:Y:S01]  /*6f60*/  F2FP.BF16.F32.PACK_AB R103, R27, R22 ;  /* 0x000000161b67723e */ /* 0x000fe200000010ff */
[C---:B------:R-:W-:Y:S01]  /*6f70*/  FFMA R30, R41.reuse, R45, R30 ;  /* 0x0000002d291e7223 */ /* 0x040fe2000000001e */
[----:B------:R-:W-:Y:S01]  /*6f80*/  FFMA R35, R41, R44, R35 ;  /* 0x0000002c29237223 */ /* 0x000fe20000000023 */
[----:B------:R-:W-:Y:S02]  /*6f90*/  F2FP.BF16.F32.PACK_AB R104, R25, R24 ;  /* 0x000000181968723e */ /* 0x000fe400000010ff */
[----:B------:R1:W-:Y:S01]  /*6fa0*/  STS.128 [R92+0x20], R100 ;  /* 0x000020645c007388 */ /* 0x0003e20000000c00 */
[----:B------:R-:W-:Y:S02]  /*6fb0*/  F2FP.BF16.F32.PACK_AB R105, R31, R26 ;  /* 0x0000001a1f69723e */ /* 0x000fe400000010ff */
[----:B------:R-:W-:Y:S02]  /*6fc0*/  F2FP.BF16.F32.PACK_AB R106, R29, R28 ;  /* 0x0000001c1d6a723e */ /* 0x000fe400000010ff */
[----:B------:R-:W-:Y:S05]  /*6fd0*/  F2FP.BF16.F32.PACK_AB R107, R35, R30 ;  /* 0x0000001e236b723e */ /* 0x000fea00000010ff */
[----:B------:R1:W-:Y:S01]  /*6fe0*/  STS.128 [R88+0x30], R104 ;  /* 0x0000306858007388 */ /* 0x0003e20000000c00 */
[----:B------:R-:W-:Y:S01]  /*6ff0*/  @!PT LDS RZ, [RZ] ;  /* 0x00000000fffff984 */ /* 0x000fe20000000800 */
[----:B------:R-:W-:Y:S01]  /*7000*/  @!PT LDS RZ, [RZ] ;  /* 0x00000000fffff984 */ /* 0x000fe20000000800 */
[----:B------:R-:W-:Y:S01]  /*7010*/  @!PT LDS RZ, [RZ] ;  /* 0x00000000fffff984 */ /* 0x000fe20000000800 */
[----:B------:R-:W-:Y:S01]  /*7020*/  @!PT LDS RZ, [RZ] ;  /* 0x00000000fffff984 */ /* 0x000fe20000000800 */
[----:B------:R3:W-:Y:S07]  /*7030*/  MEMBAR.ALL.CTA ;  /* 0x0000000000007992 */ /* 0x0007ee0000008000 */
[----:B---3--:R-:W3:Y:S02]  /*7040*/  FENCE.VIEW.ASYNC.S ;  /* 0x00000000000073c6 */ /* 0x008ee40000000000 */
[----:B---3--:R-:W-:Y:S06]  /*7050*/  BAR.SYNC.DEFER_BLOCKING 0x1, 0x80 ;  /* 0x0042000000007b1d */ /* 0x008fec0000010000 */
[----:B------:R-:W-:Y:S05]  /*7060*/  @P0 BRA `(.L_x_117) ;  /* 0x0000000000280947 */ /* 0x000fea0003800000 */
[----:B------:R-:W3:Y:S01]  /*7070*/  LDCU.64 UR6, c[0x0][0x348] ;  /* 0x00006900ff0677ac */ /* 0x000ee20008000a00 */
[----:B------:R-:W-:Y:S01]  /*7080*/  UIADD3 UR4, UPT, UPT, UR44, 0x200, URZ ;  /* 0x000002002c047890 */ /* 0x000fe2000fffe0ff */
[----:B------:R-:W-:Y:S05]  /*7090*/  UMOV UR51, UR36 ;  /* 0x0000002400337c82 */ /* 0x000fea0008000000 */
[----:B------:R-:W-:Y:S04]  /*70a0*/  MOV R85, UR4 ;  /* 0x0000000400557c02 */ /* 0x000fe80008000f00 */
[----:B------:R-:W-:Y:S01]  /*70b0*/  R2UR UR48, R85 ;  /* 0x00000000553072ca */ /* 0x000fe200000e0000 */
[----:B---3--:R-:W-:Y:S04]  /*70c0*/  UIADD3 UR4, UP0, UPT, UR6, 0x680, URZ ;  /* 0x0000068006047890 */ /* 0x008fe8000ff1e0ff */
[----:B------:R-:W-:Y:S09]  /*70d0*/  UIADD3.X UR5, UPT, UPT, URZ, UR7, URZ, UP0, !UPT ;  /* 0x00000007ff057290 */ /* 0x000ff200087fe4ff */
[----:B------:R3:W-:Y:S01]  /*70e0*/  UTMASTG.3D [UR48], [UR4] ;  /* 0x00000030040073b5 */ /* 0x0007e20008010000 */
[----:B------:R0:W-:Y:S01]  /*70f0*/  UTMACMDFLUSH ;  /* 0x00000000000079b7 */ /* 0x0001e20000000000 */
[----:B---3--:R-:W-:Y:S04]  /*7100*/  DEPBAR.LE SB0, 0x1 ;  /* 0x000080400000791a */ /* 0x008fe80000000000 */
.L_x_117:
[----:B------:R-:W-:Y:S05]  /*7110*/  BSYNC.RECONVERGENT B0 ;  /* 0x0000000000007941 */ /* 0x000fea0003800200 */
.L_x_116:
[----:B------:R-:W-:Y:S01]  /*7120*/  BAR.SYNC.DEFER_BLOCKING 0x1, 0x80 ;  /* 0x0042000000007b1d */ /* 0x000fe20000010000 */
[----:B------:R-:W-:Y:S01]  /*7130*/  ISETP.NE.AND P1, PT, R97, RZ, PT ;  /* 0x000000ff6100720c */ /* 0x000fe20003f25270 */
[----:B------:R-:W-:Y:S01]  /*7140*/  UISETP.NE.AND UP0, UPT, UR47, URZ, UPT ;  /* 0x000000ff2f00728c */ /* 0x000fe2000bf05270 */
[----:B------:R-:W-:Y:S11]  /*7150*/  LEA R3, R47, UR44, 0x3 ;  /* 0x0000002c2f037c11 */ /* 0x000ff6000f8e18ff */
[----:B------:R-:W-:Y:S01]  /*7160*/  @P1 SHF.L.U32 R4, R91, 0x1f, RZ ;  /* 0x0000001f5b041819 */ /* 0x000fe200000006ff */
[----:B------:R-:W-:Y:S06]  /*7170*/  BRA.U !UP0, `(.L_x_118) ;  /* 0x0000000108247547 */ /* 0x000fec000b800000 */
[----:B------:R-:W3:Y:S01]  /*7180*/  S2R R0, SR_CgaCtaId ;  /* 0x0000000000007919 */ /* 0x000ee20000008800 */
[----:B------:R-:W-:Y:S01]  /*7190*/  IMAD.U32 R2, RZ, RZ, UR46 ;  /* 0x0000002eff027e24 */ /* 0x000fe2000f8e00ff */
[----:B------:R-:W-:Y:S04]  /*71a0*/  UIADD3 UR4, UPT, UPT, UR46, 0x1, URZ ;  /* 0x000000012e047890 */ /* 0x000fe8000fffe0ff */
[----:B------:R-:W-:Y:S01]  /*71b0*/  @P1 LEA R2, R2, UR44, 0x3 ;  /* 0x0000002c02021c11 */ /* 0x000fe2000f8e18ff */
[----:B------:R-:W-:Y:S04]  /*71c0*/  UISETP.NE.AND UP0, UPT, UR4, 0x4, UPT ;  /* 0x000000040400788c */ /* 0x000fe8000bf05270 */
[----:B------:R-:W-:Y:S01]  /*71d0*/  @P1 VIADD R5, R2, 0x60 ;  /* 0x0000006002051836 */ /* 0x000fe20000000000 */
[----:B------:R-:W-:Y:S04]  /*71e0*/  USEL UR46, UR4, URZ, UP0 ;  /* 0x000000ff042e7287 */ /* 0x000fe80008000000 */
[----:B---3--:R-:W-:Y:S04]  /*71f0*/  @P1 PRMT R0, R0, 0x654, R5 ;  /* 0x0000065400001816 */ /* 0x008fe80000000005 */
[----:B------:R3:W-:Y:S04]  /*7200*/  @P1 SYNCS.ARRIVE.TRANS64.RED.A1T0 RZ, [R0+URZ], RZ ;  /* 0x000000ff00ff19a7 */ /* 0x0007e800081004ff */
.L_x_118:
[----:B------:R-:W4:Y:S01]  /*7210*/  @P1 SYNCS.PHASECHK.TRANS64.TRYWAIT P0, [R3+URZ+0x40], R4 ;  /* 0x00004004030015a7 */ /* 0x000f2200080011ff */
[----:B------:R-:W-:Y:S01]  /*7220*/  BSSY B1, `(.L_x_119) ;  /* 0x0000016000017945 */ /* 0x000fe20003800000 */
[----:B----4-:R-:W-:Y:S03]  /*7230*/  @P1 SEL R46, RZ, 0x1, !P0 ;  /* 0x00000001ff2e1807 */ /* 0x010fe60004000000 */
[----:B------:R-:W-:Y:S05]  /*7240*/  @!P1 BRA `(.L_x_120) ;  /* 0x00000000004c9947 */ /* 0x000fea0003800000 */
[----:B------:R-:W-:Y:S01]  /*7250*/  ISETP.NE.AND P0, PT, R46, RZ, PT ;  /* 0x000000ff2e00720c */ /* 0x000fe20003f05270 */
[----:B------:R-:W-:Y:S01]  /*7260*/  BSSY B0, `(.L_x_121) ;  /* 0x000000b000007945 */ /* 0x000fe20003800000 */
[----:B------:R-:W-:Y:S11]  /*7270*/  ISETP.NE.AND P1, PT, R60, RZ, PT ;  /* 0x000000ff3c00720c */ /* 0x000ff60003f25270 */
[----:B------:R-:W-:Y:S02]  /*7280*/  @!UPT UIADD3 URZ, UPT, UPT, URZ, URZ, URZ ;  /* 0x000000fffffff290 */ /* 0x000fe4000fffe0ff */
[C---:B------:R-:W-:Y:S01]  /*7290*/  @P1 IMAD R6, R47.reuse, 0x2000, R94 ;  /* 0x000020002f061824 */ /* 0x040fe200078e025e */
[C---:B------:R-:W-:Y:S01]  /*72a0*/  @P1 LEA R4, R47.reuse, R92, 0xd ;  /* 0x0000005c2f041211 */ /* 0x040fe200078e68ff */
[C---:B------:R-:W-:Y:S02]  /*72b0*/  @P1 IMAD R5, R47.reuse, 0x2000, R93 ;  /* 0x000020002f051824 */ /* 0x040fe400078e025d */
[----:B------:R-:W-:Y:S01]  /*72c0*/  @P1 IMAD R2, R47, 0x2000, R88 ;  /* 0x000020002f021824 */ /* 0x000fe200078e0258 */
[----:B------:R-:W-:Y:S06]  /*72d0*/  @P0 BRA `(.L_x_122) ;  /* 0x00000000000c0947 */ /* 0x000fec0003800000 */
[----:B---3--:R-:W-:Y:S04]  /*72e0*/  SHF.L.U32 R0, R91, 0x1f, RZ ;  /* 0x0000001f5b007819 */ /* 0x008fe800000006ff */
[----:B------:R-:W3:Y:S02]  /*72f0*/  SYNCS.PHASECHK.TRANS64.TRYWAIT P0, [R3+URZ+0x40], R0 ;  /* 0x00004000030075a7 */ /* 0x000ee400080011ff */
[----:B---3--:R-:W-:Y:S05]  /*7300*/  @!P0 BRA `(.L_x_123) ;  /* 0x0000003000c88947 */ /* 0x008fea0003800000 */
.L_x_122:
[----:B------:R-:W-:Y:S05]  /*7310*/  BSYNC B0 ;  /* 0x0000000000007941 */ /* 0x000fea0003800000 */
.L_x_121:
[----:B------:R-:W-:Y:S02]  /*7320*/  ISETP.NE.AND P0, PT, R60, RZ, PT ;  /* 0x000000ff3c00720c */ /* 0x000fe40003f05270 */
[----:B------:R-:W-:Y:S11]  /*7330*/  IADD3 R47, PT, PT, R47, 0x1, RZ ;  /* 0x000000012f2f7810 */ /* 0x000ff60007ffe0ff */
[----:B------:R4:W1:Y:S04]  /*7340*/  @P0 LDS.128 R48, [R6] ;  /* 0x0000000006300984 */ /* 0x0008680000000c00 */
[----:B------:R4:W1:Y:S04]  /*7350*/  @P0 LDS.128 R56, [R5+0x10] ;  /* 0x0000100005380984 */ /* 0x0008680000000c00 */
[----:B------:R4:W1:Y:S04]  /*7360*/  @P0 LDS.128 R64, [R4+0x20] ;  /* 0x0000200004400984 */ /* 0x0008680000000c00 */
[----:B------:R4:W1:Y:S02]  /*7370*/  @P0 LDS.128 R72, [R2+0x30] ;  /* 0x0000300002480984 */ /* 0x0008640000000c00 */
.L_x_120:
[----:B------:R-:W-:Y:S05]  /*7380*/  BSYNC B1 ;  /* 0x0000000000017941 */ /* 0x000fea0003800000 */
.L_x_119:
[----:B---3--:R-:W-:Y:S05]  /*7390*/  VIADD R0, R39, 0x20 ;  /* 0x0000002027007836 */ /* 0x008fea0000000000 */
[----:B------:R-:W-:Y:S04]  /*73a0*/  SHF.R.U32.HI R0, RZ, 0x15, R0 ;  /* 0x00000015ff007819 */ /* 0x000fe80000011600 */
[----:B------:R-:W-:Y:S11]  /*73b0*/  LOP3.LUT P0, RZ, R0, 0x3, R81, 0x48, !PT ;  /* 0x0000000300ff7812 */ /* 0x000ff60007804851 */
[----:B------:R-:W-:Y:S02]  /*73c0*/  @!UPT UIADD3 URZ, UPT, UPT, URZ, URZ, URZ ;  /* 0x000000fffffff290 */ /* 0x000fe4000fffe0ff */
[----:B------:R-:W-:Y:S05]  /*73d0*/  @!P0 BRA `(.L_x_124) ;  /* 0x0000000000408947 */ /* 0x000fea0003800000 */
[----:B------:R-:W3:Y:S01]  /*73e0*/  LDCU.64 UR8, c[0x4][0x70] ;  /* 0x01000e00ff0877ac */ /* 0x000ee20008000a00 */
[----:B------:R-:W-:Y:S01]  /*73f0*/  MOV R3, 0x0 ;  /* 0x0000000000037802 */ /* 0x000fe20000000f00 */
[----:B------:R-:W-:Y:S02]  /*7400*/  HFMA2 R12, -RZ, RZ, 0, 5.9604644775390625e-08 ;  /* 0x00000001ff0c7431 */ /* 0x000fe400000001ff */
[----:B------:R-:W-:Y:S02]  /*7410*/  IMAD.MOV.U32 R8, RZ, RZ, 0x192 ;  /* 0x00000192ff087424 */ /* 0x000fe400078e00ff */
[----:B------:R-:W-:Y:S01]  /*7420*/  IMAD.MOV.U32 R13, RZ, RZ, RZ ;  /* 0x000000ffff0d7224 */ /* 0x000fe200078e00ff */
[----:B------:R-:W5:Y:S01]  /*7430*/  LDCU.64 UR6, c[0x4][0x78] ;  /* 0x01000f00ff0677ac */ /* 0x000f620008000a00 */
[----:B----4-:R-:W4:Y:S01]  /*7440*/  LDC.64 R2, c[0x4][R3] ;  /* 0x0100000003027b82 */ /* 0x010f220000000a00 */
[----:B------:R-:W2:Y:S01]  /*7450*/  LDCU.64 UR4, c[0x4][0x10] ;  /* 0x01000200ff0477ac */ /* 0x000ea20008000a00 */
[----:B---3--:R-:W-:Y:S01]  /*7460*/  MOV R5, UR9 ;  /* 0x0000000900057c02 */ /* 0x008fe20008000f00 */
[----:B------:R-:W-:Y:S01]  /*7470*/  IMAD.U32 R4, RZ, RZ, UR8 ;  /* 0x00000008ff047e24 */ /* 0x000fe2000f8e00ff */
[----:B-----5:R-:W-:Y:S01]  /*7480*/  MOV R7, UR7 ;  /* 0x0000000700077c02 */ /* 0x020fe20008000f00 */
[----:B------:R-:W-:Y:S01]  /*7490*/  IMAD.U32 R6, RZ, RZ, UR6 ;  /* 0x00000006ff067e24 */ /* 0x000fe2000f8e00ff */
[----:B--2---:R-:W-:Y:S01]  /*74a0*/  MOV R11, UR5 ;  /* 0x00000005000b7c02 */ /* 0x004fe20008000f00 */
[----:B------:R-:W-:Y:S02]  /*74b0*/  IMAD.U32 R10, RZ, RZ, UR4 ;  /* 0x00000004ff0a7e24 */ /* 0x000fe4000f8e00ff */
[----:B------:R-:W-:Y:S07]  /*74c0*/  LEPC R20, `(.L_x_124) ;  /* 0x000000001014794e */ /* 0x000fee0000000000 */
[----:B-1--4-:R-:W-:Y:S05]  /*74d0*/  CALL.ABS.NOINC R2 ;  /* 0x0000000002007343 */ /* 0x012fea0003c00000 */
.L_x_124:
[C---:B-1----:R-:W-:Y:S01]  /*74e0*/  SHF.L.U32 R40, R48.reuse, 0x10, RZ ;  /* 0x0000001030287819 */ /* 0x042fe200000006ff */
[----:B------:R-:W-:Y:S05]  /*74f0*/  WARPSYNC.ALL ;  /* 0x0000000000007948 */ /* 0x000fea0003800000 */
[----:B------:R-:W-:Y:S01]  /*7500*/  R2UR UR4, R39 ;  /* 0x00000000270472ca */ /* 0x000fe200000e0000 */
[----:B------:R-:W1:Y:S01]  /*7510*/  S2R R99, SR_CgaCtaId ;  /* 0x0000000000637919 */ /* 0x000e620000008800 */
[----:B------:R-:W-:Y:S01]  /*7520*/  LOP3.LUT R43, R48, 0xffff0000, RZ, 0xc0, !PT ;  /* 0xffff0000302b7812 */ /* 0x000fe200078ec0ff */
[----:B------:R-:W-:Y:S01]  /*7530*/  BSSY.RECONVERGENT B0, `(.L_x_125) ;  /* 0x000008e000007945 */ /* 0x000fe20003800200 */
[----:B------:R-:W-:Y:S02]  /*7540*/  LOP3.LUT R42, R49, 0xffff0000, RZ, 0xc0, !PT ;  /* 0xffff0000312a7812 */ /* 0x000fe400078ec0ff */
[----:B------:R-:W-:Y:S02]  /*7550*/  LOP3.LUT R44, R50, 0xffff0000, RZ, 0xc0, !PT ;  /* 0xffff0000322c7812 */ /* 0x000fe400078ec0ff */
[----:B------:R-:W-:Y:S02]  /*7560*/  SHF.L.U32 R45, R59, 0x10, RZ ;  /* 0x000000103b2d7819 */ /* 0x000fe400000006ff */
[----:B------:R-:W-:Y:S02]  /*7570*/  ISETP.NE.AND P6, PT, R97, RZ, PT ;  /* 0x000000ff6100720c */ /* 0x000fe40003fc5270 */
[----:B------:R-:W-:Y:S01]  /*7580*/  ISETP.NE.AND P0, PT, R96, RZ, PT ;  /* 0x000000ff6000720c */ /* 0x000fe20003f05270 */
[----:B----4-:R-:W3:Y:S01]  /*7590*/  LDTM.x32 R4, tmem[UR4+0x20] ;  /* 0x00002004000479ee */ /* 0x010ee200082c0000 */
[----:B------:R-:W-:Y:S02]  /*75a0*/  MOV R61, UR46 ;  /* 0x0000002e003d7c02 */ /* 0x000fe40008000f00 */
[----:B------:R-:W-:Y:S07]  /*75b0*/  LEA R62, R47, UR44, 0x3 ;  /* 0x0000002c2f3e7c11 */ /* 0x000fee000f8e18ff */
[----:B------:R-:W-:Y:S04]  /*75c0*/  @P6 LEA R61, R61, UR44, 0x3 ;  /* 0x0000002c3d3d6c11 */ /* 0x000fe8000f8e18ff */
[----:B------:R-:W-:Y:S02]  /*75d0*/  @P6 IADD3 R104, PT, PT, R61, 0x60, RZ ;  /* 0x000000603d686810 */ /* 0x000fe40007ffe0ff */
[----:B------:R-:W-:Y:S02]  /*75e0*/  @P6 SHF.L.U32 R61, R91, 0x1f, RZ ;  /* 0x0000001f5b3d6819 */ /* 0x000fe400000006ff */
[----:B-1----:R-:W-:Y:S01]  /*75f0*/  @P6 PRMT R104, R99, 0x654, R104 ;  /* 0x0000065463686816 */ /* 0x002fe20000000068 */
[C---:B---3--:R-:W-:Y:S01]  /*7600*/  FMUL R0, R38.reuse, R4 ;  /* 0x0000000426007220 */ /* 0x048fe20000400000 */
[C---:B------:R-:W-:Y:S01]  /*7610*/  FMUL R2, R38.reuse, R5 ;  /* 0x0000000526027220 */ /* 0x040fe20000400000 */
[C---:B------:R-:W-:Y:S01]  /*7620*/  FMUL R3, R38.reuse, R6 ;  /* 0x0000000626037220 */ /* 0x040fe20000400000 */
[C---:B------:R-:W-:Y:S01]  /*7630*/  FMUL R7, R38.reuse, R7 ;  /* 0x0000000726077220 */ /* 0x040fe20000400000 */
[----:B------:R-:W-:Y:S01]  /*7640*/  FFMA R0, R41, R40, R0 ;  /* 0x0000002829007223 */ /* 0x000fe20000000000 */
[----:B------:R-:W-:Y:S01]  /*7650*/  SHF.L.U32 R40, R49, 0x10, RZ ;  /* 0x0000001031287819 */ /* 0x000fe200000006ff */
[----:B------:R-:W-:Y:S01]  /*7660*/  FFMA R2, R41, R43, R2 ;  /* 0x0000002b29027223 */ /* 0x000fe20000000002 */
[----:B------:R-:W-:Y:S01]  /*7670*/  SHF.L.U32 R43, R51, 0x10, RZ ;  /* 0x00000010332b7819 */ /* 0x000fe200000006ff */
[C---:B------:R-:W-:Y:S01]  /*7680*/  FMUL R4, R38.reuse, R8 ;  /* 0x0000000826047220 */ /* 0x040fe20000400000 */
[----:B------:R-:W-:Y:S01]  /*7690*/  FMUL R5, R38, R9 ;  /* 0x0000000926057220 */ /* 0x000fe20000400000 */
[C---:B------:R-:W-:Y:S01]  /*76a0*/  FFMA R3, R41.reuse, R40, R3 ;  /* 0x0000002829037223 */ /* 0x040fe20000000003 */
[----:B------:R-:W-:Y:S01]  /*76b0*/  SHF.L.U32 R40, R50, 0x10, RZ ;  /* 0x0000001032287819 */ /* 0x000fe200000006ff */
[----:B------:R-:W-:Y:S01]  /*76c0*/  FFMA R7, R41, R42, R7 ;  /* 0x0000002a29077223 */ /* 0x000fe20000000007 */
[----:B------:R-:W-:Y:S01]  /*76d0*/  LOP3.LUT R42, R51, 0xffff0000, RZ, 0xc0, !PT ;  /* 0xffff0000332a7812 */ /* 0x000fe200078ec0ff */
[----:B------:R-:W-:Y:S01]  /*76e0*/  FMUL R6, R38, R10 ;  /* 0x0000000a26067220 */ /* 0x000fe20000400000 */
[----:B------:R-:W-:Y:S01]  /*76f0*/  F2FP.BF16.F32.PACK_AB R52, R2, R0 ;  /* 0x000000000234723e */ /* 0x000fe200000010ff */
        /* <DEDUP_REMOVED lines=18> */
[C---:B------:R-:W-:Y:S01]  /*7820*/  LOP3.LUT R42, R58.reuse, 0xffff0000, RZ, 0xc0, !PT ;  /* 0xffff00003a2a7812 */ /* 0x040fe200078ec0ff */
[----:B------:R-:W-:Y:S01]  /*7830*/  FFMA R10, R41, R43, R10 ;  /* 0x0000002b290a7223 */ /* 0x000fe2000000000a */
[----:B------:R-:W-:Y:S01]  /*7840*/  SHF.L.U32 R43, R58, 0x10, RZ ;  /* 0x000000103a2b7819 */ /* 0x000fe200000006ff */
[C---:B------:R-:W-:Y:S01]  /*7850*/  FMUL R15, R38.reuse, R15 ;  /* 0x0000000f260f7220 */ /* 0x040fe20000400000 */
[----:B------:R-:W-:Y:S01]  /*7860*/  F2FP.BF16.F32.PACK_AB R68, R9, R8 ;  /* 0x000000080944723e */ /* 0x000fe200000010ff */
[C---:B------:R-:W-:Y:S01]  /*7870*/  FMUL R12, R38.reuse, R16 ;  /* 0x00000010260c7220 */ /* 0x040fe20000400000 */
[----:B------:R-:W-:Y:S01]  /*7880*/  FMUL R13, R38, R17 ;  /* 0x00000011260d7220 */ /* 0x000fe20000400000 */
[----:B------:R-:W-:Y:S01]  /*7890*/  FFMA R15, R41, R40, R15 ;  /* 0x00000028290f7223 */ /* 0x000fe2000000000f */
[----:B------:R-:W-:Y:S01]  /*78a0*/  LOP3.LUT R40, R59, 0xffff0000, RZ, 0xc0, !PT ;  /* 0xffff00003b287812 */ /* 0x000fe200078ec0ff */
[----:B------:R-:W-:Y:S01]  /*78b0*/  FFMA R12, R41, R43, R12 ;  /* 0x0000002b290c7223 */ /* 0x000fe2000000000c */
[----:B------:R-:W-:Y:S01]  /*78c0*/  SHF.L.U32 R43, R64, 0x10, RZ ;  /* 0x00000010402b7819 */ /* 0x000fe200000006ff */
[----:B------:R-:W-:Y:S01]  /*78d0*/  FMUL R14, R38, R18 ;  /* 0x00000012260e7220 */ /* 0x000fe20000400000 */
[----:B------:R-:W-:Y:S01]  /*78e0*/  F2FP.BF16.F32.PACK_AB R69, R15, R10 ;  /* 0x0000000a0f45723e */ /* 0x000fe200000010ff */
[----:B------:R1:W-:Y:S01]  /*78f0*/  STS.128 [R94+0x2000], R52 ;  /* 0x002000345e007388 */ /* 0x0003e20000000c00 */
[----:B------:R-:W-:Y:S01]  /*7900*/  FFMA R13, R41, R42, R13 ;  /* 0x0000002a290d7223 */ /* 0x000fe2000000000d */
[----:B------:R-:W-:Y:S01]  /*7910*/  LOP3.LUT R42, R64, 0xffff0000, RZ, 0xc0, !PT ;  /* 0xffff0000402a7812 */ /* 0x000fe200078ec0ff */
[C---:B------:R-:W-:Y:S01]  /*7920*/  FMUL R19, R38.reuse, R19 ;  /* 0x0000001326137220 */ /* 0x040fe20000400000 */
[C---:B------:R-:W-:Y:S01]  /*7930*/  FMUL R16, R38.reuse, R20 ;  /* 0x0000001426107220 */ /* 0x040fe20000400000 */
[C---:B------:R-:W-:Y:S01]  /*7940*/  FMUL R17, R38.reuse, R21 ;  /* 0x0000001526117220 */ /* 0x040fe20000400000 */
[----:B------:R-:W-:Y:S01]  /*7950*/  F2FP.BF16.F32.PACK_AB R70, R13, R12 ;  /* 0x0000000c0d46723e */ /* 0x000fe200000010ff */
[----:B------:R-:W-:Y:S01]  /*7960*/  FFMA R14, R41, R45, R14 ;  /* 0x0000002d290e7223 */ /* 0x000fe2000000000e */
[----:B------:R-:W-:Y:S01]  /*7970*/  SHF.L.U32 R45, R65, 0x10, RZ ;  /* 0x00000010412d7819 */ /* 0x000fe200000006ff */
[----:B------:R-:W-:Y:S01]  /*7980*/  FFMA R19, R41, R40, R19 ;  /* 0x0000002829137223 */ /* 0x000fe20000000013 */
[----:B------:R-:W-:Y:S01]  /*7990*/  LOP3.LUT R40, R65, 0xffff0000, RZ, 0xc0, !PT ;  /* 0xffff000041287812 */ /* 0x000fe200078ec0ff */
[----:B------:R-:W-:Y:S01]  /*79a0*/  FFMA R16, R41, R43, R16 ;  /* 0x0000002b29107223 */ /* 0x000fe20000000010 */
[----:B------:R-:W-:Y:S01]  /*79b0*/  SHF.L.U32 R43, R67, 0x10, RZ ;  /* 0x00000010432b7819 */ /* 0x000fe200000006ff */
[C---:B------:R-:W-:Y:S01]  /*79c0*/  FMUL R18, R38.reuse, R22 ;  /* 0x0000001626127220 */ /* 0x040fe20000400000 */
[----:B------:R-:W-:Y:S01]  /*79d0*/  F2FP.BF16.F32.PACK_AB R71, R19, R14 ;  /* 0x0000000e1347723e */ /* 0x000fe200000010ff */
[C---:B------:R-:W-:Y:S01]  /*79e0*/  FFMA R17, R41.reuse, R42, R17 ;  /* 0x0000002a29117223 */ /* 0x040fe20000000011 */
[----:B------:R-:W-:Y:S01]  /*79f0*/  FMUL R23, R38, R23 ;  /* 0x0000001726177220 */ /* 0x000fe20000400000 */
[----:B------:R-:W-:Y:S01]  /*7a00*/  SHF.L.U32 R42, R66, 0x10, RZ ;  /* 0x00000010422a7819 */ /* 0x000fe200000006ff */
[----:B------:R-:W-:Y:S01]  /*7a10*/  FMUL R20, R38, R24 ;  /* 0x0000001826147220 */ /* 0x000fe20000400000 */
[----:B------:R3:W-:Y:S01]  /*7a20*/  STS.128 [R93+0x2010], R68 ;  /* 0x002010445d007388 */ /* 0x0007e20000000c00 */
[----:B------:R-:W-:Y:S01]  /*7a30*/  FFMA R18, R41, R45, R18 ;  /* 0x0000002d29127223 */ /* 0x000fe20000000012 */
[----:B------:R-:W-:Y:S01]  /*7a40*/  SHF.L.U32 R45, R75, 0x10, RZ ;  /* 0x000000104b2d7819 */ /* 0x000fe200000006ff */
[C---:B------:R-:W-:Y:S01]  /*7a50*/  FFMA R23, R41.reuse, R40, R23 ;  /* 0x0000002829177223 */ /* 0x040fe20000000017 */
[----:B------:R-:W-:Y:S01]  /*7a60*/  LOP3.LUT R40, R66, 0xffff0000, RZ, 0xc0, !PT ;  /* 0xffff000042287812 */ /* 0x000fe200078ec0ff */
[----:B------:R-:W-:Y:S01]  /*7a70*/  FFMA R20, R41, R42, R20 ;  /* 0x0000002a29147223 */ /* 0x000fe20000000014 */
[----:B------:R-:W-:Y:S01]  /*7a80*/  LOP3.LUT R42, R67, 0xffff0000, RZ, 0xc0, !PT ;  /* 0xffff0000432a7812 */ /* 0x000fe200078ec0ff */
[C---:B------:R-:W-:Y:S01]  /*7a90*/  FMUL R21, R38.reuse, R25 ;  /* 0x0000001926157220 */ /* 0x040fe20000400000 */
[C---:B------:R-:W-:Y:S01]  /*7aa0*/  FMUL R22, R38.reuse, R26 ;  /* 0x0000001a26167220 */ /* 0x040fe20000400000 */
[C---:B------:R-:W-:Y:S01]  /*7ab0*/  FMUL R27, R38.reuse, R27 ;  /* 0x0000001b261b7220 */ /* 0x040fe20000400000 */
[----:B------:R-:W-:Y:S01]  /*7ac0*/  FMUL R24, R38, R28 ;  /* 0x0000001c26187220 */ /* 0x000fe20000400000 */
        /* <DEDUP_REMOVED lines=8> */
[----:B------:R-:W-:Y:S01]  /*7b50*/  FFMA R24, R41, R40, R24 ;  /* 0x0000002829187223 */ /* 0x000fe20000000018 */
[----:B------:R-:W-:Y:S01]  /*7b60*/  LOP3.LUT R40, R73, 0xffff0000, RZ, 0xc0, !PT ;  /* 0xffff000049287812 */ /* 0x000fe200078ec0ff */
[C---:B------:R-:W-:Y:S01]  /*7b70*/  FFMA R25, R41.reuse, R42, R25 ;  /* 0x0000002a29197223 */ /* 0x040fe20000000019 */
[----:B------:R-:W-:Y:S01]  /*7b80*/  FMUL R31, R38, R31 ;  /* 0x0000001f261f7220 */ /* 0x000fe20000400000 */
[C---:B------:R-:W-:Y:S01]  /*7b90*/  FFMA R26, R41.reuse, R43, R26 ;  /* 0x0000002b291a7223 */ /* 0x040fe2000000001a */
[----:B------:R-:W-:Y:S01]  /*7ba0*/  SHF.L.U32 R43, R74, 0x10, RZ ;  /* 0x000000104a2b7819 */ /* 0x000fe200000006ff */
[----:B------:R-:W-:Y:S01]  /*7bb0*/  FMUL R28, R38, R32 ;  /* 0x00000020261c7220 */ /* 0x000fe20000400000 */
[----:B------:R-:W-:Y:S01]  /*7bc0*/  LOP3.LUT R42, R74, 0xffff0000, RZ, 0xc0, !PT ;  /* 0xffff00004a2a7812 */ /* 0x000fe200078ec0ff */
[C---:B------:R-:W-:Y:S01]  /*7bd0*/  FMUL R29, R38.reuse, R33 ;  /* 0x00000021261d7220 */ /* 0x040fe20000400000 */
[C---:B------:R-:W-:Y:S01]  /*7be0*/  FMUL R30, R38.reuse, R34 ;  /* 0x00000022261e7220 */ /* 0x040fe20000400000 */
[----:B------:R-:W-:Y:S01]  /*7bf0*/  FFMA R31, R41, R40, R31 ;  /* 0x00000028291f7223 */ /* 0x000fe2000000001f */
[----:B------:R-:W-:Y:S01]  /*7c00*/  FMUL R35, R38, R35 ;  /* 0x0000002326237220 */ /* 0x000fe20000400000 */
[----:B-1----:R-:W-:Y:S01]  /*7c10*/  F2FP.BF16.F32.PACK_AB R52, R17, R16 ;  /* 0x000000101134723e */ /* 0x002fe200000010ff */
[----:B------:R-:W-:Y:S01]  /*7c20*/  FFMA R28, R41, R43, R28 ;  /* 0x0000002b291c7223 */ /* 0x000fe2000000001c */
[----:B------:R-:W-:Y:S01]  /*7c30*/  F2FP.BF16.F32.PACK_AB R53, R23, R18 ;  /* 0x000000121735723e */ /* 0x000fe200000010ff */
[----:B------:R-:W-:Y:S01]  /*7c40*/  FFMA R29, R41, R42, R29 ;  /* 0x0000002a291d7223 */ /* 0x000fe2000000001d */
[----:B------:R-:W-:Y:S01]  /*7c50*/  F2FP.BF16.F32.PACK_AB R54, R21, R20 ;  /* 0x000000141536723e */ /* 0x000fe200000010ff */
[----:B------:R-:W-:Y:S01]  /*7c60*/  FFMA R30, R41, R45, R30 ;  /* 0x0000002d291e7223 */ /* 0x000fe2000000001e */
[----:B------:R-:W-:Y:S01]  /*7c70*/  F2FP.BF16.F32.PACK_AB R55, R27, R22 ;  /* 0x000000161b37723e */ /* 0x000fe200000010ff */
[----:B------:R-:W-:Y:S01]  /*7c80*/  FFMA R35, R41, R44, R35 ;  /* 0x0000002c29237223 */ /* 0x000fe20000000023 */
[----:B------:R-:W-:Y:S02]  /*7c90*/  F2FP.BF16.F32.PACK_AB R100, R25, R24 ;  /* 0x000000181964723e */ /* 0x000fe400000010ff */
[----:B------:R-:W-:Y:S01]  /*7ca0*/  F2FP.BF16.F32.PACK_AB R101, R31, R26 ;  /* 0x0000001a1f65723e */ /* 0x000fe200000010ff */
[----:B------:R3:W-:Y:S01]  /*7cb0*/  STS.128 [R92+0x2020], R52 ;  /* 0x002020345c007388 */ /* 0x0007e20000000c00 */
        /* <DEDUP_REMOVED lines=8> */
[----:B-1----:R-:W1:Y:S02]  /*7d40*/  FENCE.VIEW.ASYNC.S ;  /* 0x00000000000073c6 */ /* 0x002e640000000000 */
[----:B-1----:R-:W-:Y:S06]  /*7d50*/  BAR.SYNC.DEFER_BLOCKING 0x1, 0x80 ;  /* 0x0042000000007b1d */ /* 0x002fec0000010000 */
[----:B------:R-:W-:Y:S05]  /*7d60*/  @P0 BRA `(.L_x_126) ;  /* 0x0000000000280947 */ /* 0x000fea0003800000 */
[----:B------:R-:W1:Y:S01]  /*7d70*/  LDCU.64 UR6, c[0x0][0x348] ;  /* 0x00006900ff0677ac */ /* 0x000e620008000a00 */
[----:B------:R-:W-:Y:S02]  /*7d80*/  UIADD3 UR9, UPT, UPT, UR49, 0x20, URZ ;  /* 0x0000002031097890 */ /* 0x000fe4000fffe0ff */
[----:B------:R-:W-:Y:S01]  /*7d90*/  UIADD3 UR8, UPT, UPT, UR44, 0x2200, URZ ;  /* 0x000022002c087890 */ /* 0x000fe2000fffe0ff */
[----:B------:R-:W-:Y:S01]  /*7da0*/  UMOV UR10, UR50 ;  /* 0x00000032000a7c82 */ /* 0x000fe20008000000 */
[----:B------:R-:W-:Y:S01]  /*7db0*/  UMOV UR11, UR36 ;  /* 0x00000024000b7c82 */ /* 0x000fe20008000000 */
[----:B-1----:R-:W-:Y:S04]  /*7dc0*/  UIADD3 UR4, UP0, UPT, UR6, 0x680, URZ ;  /* 0x0000068006047890 */ /* 0x002fe8000ff1e0ff */
[----:B------:R-:W-:Y:S09]  /*7dd0*/  UIADD3.X UR5, UPT, UPT, URZ, UR7, URZ, UP0, !UPT ;  /* 0x00000007ff057290 */ /* 0x000ff200087fe4ff */
[----:B------:R1:W-:Y:S01]  /*7de0*/  UTMASTG.3D [UR8], [UR4] ;  /* 0x00000008040073b5 */ /* 0x0003e20008010000 */
[----:B------:R0:W-:Y:S01]  /*7df0*/  UTMACMDFLUSH ;  /* 0x00000000000079b7 */ /* 0x0001e20000000000 */
[----:B-1----:R-:W-:Y:S04]  /*7e00*/  DEPBAR.LE SB0, 0x1 ;  /* 0x000080400000791a */ /* 0x002fe80000000000 */
.L_x_126:
[----:B------:R-:W-:Y:S05]  /*7e10*/  BSYNC.RECONVERGENT B0 ;  /* 0x0000000000007941 */ /* 0x000fea0003800200 */
.L_x_125:
[----:B------:R-:W-:Y:S01]  /*7e20*/  BAR.SYNC.DEFER_BLOCKING 0x1, 0x80 ;  /* 0x0042000000007b1d */ /* 0x000fe20000010000 */
[----:B------:R-:W-:Y:S04]  /*7e30*/  UIADD3 UR4, UPT, UPT, UR46, 0x1, URZ ;  /* 0x000000012e047890 */ /* 0x000fe8000fffe0ff */
[----:B------:R-:W-:Y:S04]  /*7e40*/  UISETP.NE.AND UP0, UPT, UR4, 0x4, UPT ;  /* 0x000000040400788c */ /* 0x000fe8000bf05270 */
[----:B------:R-:W-:Y:S01]  /*7e50*/  USEL UR45, UR4, URZ, UP0 ;  /* 0x000000ff042d7287 */ /* 0x000fe20008000000 */
[----:B------:R1:W-:Y:S01]  /*7e60*/  @P6 SYNCS.ARRIVE.TRANS64.RED.A1T0 RZ, [R104+URZ], RZ ;  /* 0x000000ff68ff69a7 */ /* 0x0003e200081004ff */
[----:B------:R-:W-:Y:S01]  /*7e70*/  BSSY B1, `(.L_x_127) ;  /* 0x0000017000017945 */ /* 0x000fe20003800000 */
[----:B------:R-:W4:Y:S02]  /*7e80*/  @P6 SYNCS.PHASECHK.TRANS64.TRYWAIT P0, [R62+URZ+0x40], R61 ;  /* 0x0000403d3e0065a7 */ /* 0x000f2400080011ff */
[----:B----4-:R-:W-:Y:S01]  /*7e90*/  @P6 SEL R46, RZ, 0x1, !P0 ;  /* 0x00000001ff2e6807 */ /* 0x010fe20004000000 */
[----:B-1----:R-:W-:Y:S06]  /*7ea0*/  @!P6 BRA `(.L_x_128) ;  /* 0x00000000004ce947 */ /* 0x002fec0003800000 */
        /* <DEDUP_REMOVED lines=9> */
[----:B------:R-:W-:Y:S04]  /*7f40*/  SHF.L.U32 R5, R91, 0x1f, RZ ;  /* 0x0000001f5b057819 */ /* 0x000fe800000006ff */
[----:B------:R-:W1:Y:S02]  /*7f50*/  SYNCS.PHASECHK.TRANS64.TRYWAIT P0, [R62+URZ+0x40], R5 ;  /* 0x000040053e0075a7 */ /* 0x000e6400080011ff */
[----:B-1----:R-:W-:Y:S05]  /*7f60*/  @!P0 BRA `(.L_x_131) ;  /* 0x0000002400c48947 */ /* 0x002fea0003800000 */
.L_x_130:
[----:B------:R-:W-:Y:S05]  /*7f70*/  BSYNC B0 ;  /* 0x0000000000007941 */ /* 0x000fea0003800000 */
.L_x_129:
[----:B------:R-:W-:Y:S02]  /*7f80*/  ISETP.NE.AND P0, PT, R60, RZ, PT ;  /* 0x000000ff3c00720c */ /* 0x000fe40003f05270 */
[----:B------:R-:W-:Y:S11]  /*7f90*/  IADD3 R47, PT, PT, R47, 0x1, RZ ;  /* 0x000000012f2f7810 */ /* 0x000ff60007ffe0ff */
[----:B------:R4:W1:Y:S04]  /*7fa0*/  @P0 LDS.128 R48, [R4] ;  /* 0x0000000004300984 */ /* 0x0008680000000c00 */
[----:B------:R4:W1:Y:S04]  /*7fb0*/  @P0 LDS.128 R56, [R3+0x10] ;  /* 0x0000100003380984 */ /* 0x0008680000000c00 */
[----:B------:R4:W1:Y:S04]  /*7fc0*/  @P0 LDS.128 R64, [R2+0x20] ;  /* 0x0000200002400984 */ /* 0x0008680000000c00 */
[----:B------:R4:W1:Y:S02]  /*7fd0*/  @P0 LDS.128 R72, [R0+0x30] ;  /* 0x0000300000480984 */ /* 0x0008640000000c00 */
.L_x_128:
[----:B------:R-:W-:Y:S05]  /*7fe0*/  BSYNC B1 ;  /* 0x0000000000017941 */ /* 0x000fea0003800000 */
.L_x_127:
[----:B----4-:R-:W-:Y:S05]  /*7ff0*/  VIADD R0, R39, 0x40 ;  /* 0x0000004027007836 */ /* 0x010fea0000000000 */
[----:B------:R-:W-:Y:S04]  /*8000*/  SHF.R.U32.HI R0, RZ, 0x15, R0 ;  /* 0x00000015ff007819 */ /* 0x000fe80000011600 */
[----:B------:R-:W-:Y:S11]  /*8010*/  LOP3.LUT P0, RZ, R0, 0x3, R81, 0x48, !PT ;  /* 0x0000000300ff7812 */ /* 0x000ff60007804851 */
[----:B------:R-:W-:Y:S02]  /*8020*/  @!UPT UIADD3 URZ, UPT, UPT, URZ, URZ, URZ ;  /* 0x000000fffffff290 */ /* 0x000fe4000fffe0ff */
[----:B------:R-:W-:Y:S05]  /*8030*/  @!P0 BRA `(.L_x_132) ;  /* 0x0000000000408947 */ /* 0x000fea0003800000 */
[----:B------:R-:W1:Y:S01]  /*8040*/  LDCU.64 UR8, c[0x4][0x70] ;  /* 0x01000e00ff0877ac */ /* 0x000e620008000a00 */
[----:B------:R-:W-:Y:S01]  /*8050*/  MOV R3, 0x0 ;  /* 0x0000000000037802 */ /* 0x000fe20000000f00 */
[----:B------:R-:W-:Y:S02]  /*8060*/  HFMA2 R12, -RZ, RZ, 0, 5.9604644775390625e-08 ;  /* 0x00000001ff0c7431 */ /* 0x000fe400000001ff */
[----:B------:R-:W-:Y:S02]  /*8070*/  IMAD.MOV.U32 R8, RZ, RZ, 0x192 ;  /* 0x00000192ff087424 */ /* 0x000fe400078e00ff */
[----:B------:R-:W-:Y:S01]  /*8080*/  IMAD.MOV.U32 R13, RZ, RZ, RZ ;  /* 0x000000ffff0d7224 */ /* 0x000fe200078e00ff */
[----:B------:R-:W4:Y:S01]  /*8090*/  LDCU.64 UR6, c[0x4][0x78] ;  /* 0x01000f00ff0677ac */ /* 0x000f220008000a00 */
[----:B------:R-:W2:Y:S01]  /*80a0*/  LDC.64 R2, c[0x4][R3] ;  /* 0x0100000003027b82 */ /* 0x000ea20000000a00 */
[----:B------:R-:W5:Y:S01]  /*80b0*/  LDCU.64 UR4, c[0x4][0x10] ;  /* 0x01000200ff0477ac */ /* 0x000f620008000a00 */
[----:B-1----:R-:W-:Y:S01]  /*80c0*/  MOV R5, UR9 ;  /* 0x0000000900057c02 */ /* 0x002fe20008000f00 */
[----:B------:R-:W-:Y:S01]  /*80d0*/  IMAD.U32 R4, RZ, RZ, UR8 ;  /* 0x00000008ff047e24 */ /* 0x000fe2000f8e00ff */
[----:B----4-:R-:W-:Y:S01]  /*80e0*/  MOV R7, UR7 ;  /* 0x0000000700077c02 */ /* 0x010fe20008000f00 */
[----:B------:R-:W-:Y:S01]  /*80f0*/  IMAD.U32 R6, RZ, RZ, UR6 ;  /* 0x00000006ff067e24 */ /* 0x000fe2000f8e00ff */
[----:B-----5:R-:W-:Y:S01]  /*8100*/  MOV R11, UR5 ;  /* 0x00000005000b7c02 */ /* 0x020fe20008000f00 */
[----:B------:R-:W-:Y:S02]  /*8110*/  IMAD.U32 R10, RZ, RZ, UR4 ;  /* 0x00000004ff0a7e24 */ /* 0x000fe4000f8e00ff */
[----:B------:R-:W-:Y:S07]  /*8120*/  LEPC R20, `(.L_x_132) ;  /* 0x000000001014794e */ /* 0x000fee0000000000 */
[----:B--23--:R-:W-:Y:S05]  /*8130*/  CALL.ABS.NOINC R2 ;  /* 0x0000000002007343 */ /* 0x00cfea0003c00000 */
.L_x_132:
[C---:B-1----:R-:W-:Y:S01]  /*8140*/  SHF.L.U32 R40, R48.reuse, 0x10, RZ ;  /* 0x0000001030287819 */ /* 0x042fe200000006ff */
[----:B------:R-:W-:Y:S05]  /*8150*/  WARPSYNC.ALL ;  /* 0x0000000000007948 */ /* 0x000fea0003800000 */
[----:B------:R-:W-:Y:S01]  /*8160*/  R2UR UR4, R39 ;  /* 0x00000000270472ca */ /* 0x000fe200000e0000 */
[----:B------:R-:W-:Y:S01]  /*8170*/  BSSY.RECONVERGENT B0, `(.L_x_133) ;  /* 0x000008f000007945 */ /* 0x000fe20003800200 */
[----:B------:R-:W-:Y:S02]  /*8180*/  LOP3.LUT R43, R48, 0xffff0000, RZ, 0xc0, !PT ;  /* 0xffff0000302b7812 */ /* 0x000fe400078ec0ff */
[----:B------:R-:W-:Y:S02]  /*8190*/  SHF.L.U32 R42, R49, 0x10, RZ ;  /* 0x00000010312a7819 */ /* 0x000fe400000006ff */
[C---:B------:R-:W-:Y:S02]  /*81a0*/  SHF.L.U32 R45, R51.reuse, 0x10, RZ ;  /* 0x00000010332d7819 */ /* 0x040fe400000006ff */
[----:B------:R-:W-:Y:S02]  /*81b0*/  LOP3.LUT R44, R51, 0xffff0000, RZ, 0xc0, !PT ;  /* 0xffff0000332c7812 */ /* 0x000fe400078ec0ff */
[----:B------:R-:W-:Y:S02]  /*81c0*/  ISETP.NE.AND P6, PT, R97, RZ, PT ;  /* 0x000000ff6100720c */ /* 0x000fe40003fc5270 */
[----:B------:R-:W-:Y:S01]  /*81d0*/  ISETP.NE.AND P0, PT, R96, RZ, PT ;  /* 0x000000ff6000720c */ /* 0x000fe20003f05270 */
[----:B------:R-:W1:Y:S01]  /*81e0*/  LDTM.x32 R4, tmem[UR4+0x40] ;  /* 0x00004004000479ee */ /* 0x000e6200082c0000 */
[----:B------:R-:W-:Y:S09]  /*81f0*/  MOV R61, UR45 ;  /* 0x0000002d003d7c02 */ /* 0x000ff20008000f00 */
[----:B------:R-:W-:Y:S02]  /*8200*/  @P6 LEA R61, R61, UR44, 0x3 ;  /* 0x0000002c3d3d6c11 */ /* 0x000fe4000f8e18ff */
[----:B------:R-:W-:Y:S02]  /*8210*/  @P6 SHF.L.U32 R104, R91, 0x1f, RZ ;  /* 0x0000001f5b686819 */ /* 0x000fe400000006ff */
[----:B------:R-:W-:Y:S02]  /*8220*/  @P6 IADD3 R62, PT, PT, R61, 0x60, RZ ;  /* 0x000000603d3e6810 */ /* 0x000fe40007ffe0ff */
[----:B------:R-:W-:Y:S02]  /*8230*/  LEA R61, R47, UR44, 0x3 ;  /* 0x0000002c2f3d7c11 */ /* 0x000fe4000f8e18ff */
[----:B------:R-:W-:Y:S01]  /*8240*/  @P6 PRMT R62, R99, 0x654, R62 ;  /* 0x00000654633e6816 */ /* 0x000fe2000000003e */
[C---:B-1----:R-:W-:Y:S01]  /*8250*/  FMUL R0, R38.reuse, R4 ;  /* 0x0000000426007220 */ /* 0x042fe20000400000 */
[C---:B------:R-:W-:Y:S01]  /*8260*/  FMUL R2, R38.reuse, R5 ;  /* 0x0000000526027220 */ /* 0x040fe20000400000 */
[C---:B------:R-:W-:Y:S01]  /*8270*/  FMUL R3, R38.reuse, R6 ;  /* 0x0000000626037220 */ /* 0x040fe20000400000 */
        /* <DEDUP_REMOVED lines=8> */
[----:B---3--:R-:W-:Y:S01]  /*8300*/  F2FP.BF16.F32.PACK_AB R68, R2, R0 ;  /* 0x000000000244723e */ /* 0x008fe200000010ff */
[----:B------:R-:W-:Y:S01]  /*8310*/  FMUL R5, R38, R9 ;  /* 0x0000000926057220 */ /* 0x000fe20000400000 */
[C---:B------:R-:W-:Y:S01]  /*8320*/  FFMA R7, R41.reuse, R40, R7 ;  /* 0x0000002829077223 */ /* 0x040fe20000000007 */
[----:B------:R-:W-:Y:S01]  /*8330*/  SHF.L.U32 R40, R56, 0x10, RZ ;  /* 0x0000001038287819 */ /* 0x000fe200000006ff */
[C---:B------:R-:W-:Y:S01]  /*8340*/  FMUL R6, R38.reuse, R10 ;  /* 0x0000000a26067220 */ /* 0x040fe20000400000 */
[C---:B------:R-:W-:Y:S01]  /*8350*/  FMUL R11, R38.reuse, R11 ;  /* 0x0000000b260b7220 */ /* 0x040fe20000400000 */
[----:B------:R-:W-:Y:S01]  /*8360*/  FFMA R4, R41, R43, R4 ;  /* 0x0000002b29047223 */ /* 0x000fe20000000004 */
[----:B------:R-:W-:Y:S01]  /*8370*/  SHF.L.U32 R43, R57, 0x10, RZ ;  /* 0x00000010392b7819 */ /* 0x000fe200000006ff */
[----:B------:R-:W-:Y:S01]  /*8380*/  FMUL R8, R38, R12 ;  /* 0x0000000c26087220 */ /* 0x000fe20000400000 */
[----:B------:R-:W-:Y:S01]  /*8390*/  F2FP.BF16.F32.PACK_AB R69, R7, R3 ;  /* 0x000000030745723e */ /* 0x000fe200000010ff */
[C---:B------:R-:W-:Y:S01]  /*83a0*/  FFMA R5, R41.reuse, R42, R5 ;  /* 0x0000002a29057223 */ /* 0x040fe20000000005 */
[----:B------:R-:W-:Y:S01]  /*83b0*/  LOP3.LUT R42, R56, 0xffff0000, RZ, 0xc0, !PT ;  /* 0xffff0000382a7812 */ /* 0x000fe200078ec0ff */
[----:B------:R-:W-:Y:S01]  /*83c0*/  FFMA R6, R41, R45, R6 ;  /* 0x0000002d29067223 */ /* 0x000fe20000000006 */
[----:B------:R-:W-:Y:S01]  /*83d0*/  SHF.L.U32 R45, R65, 0x10, RZ ;  /* 0x00000010412d7819 */ /* 0x000fe200000006ff */
[----:B------:R-:W-:Y:S01]  /*83e0*/  FFMA R11, R41, R44, R11 ;  /* 0x0000002c290b7223 */ /* 0x000fe2000000000b */
[----:B------:R-:W-:Y:S01]  /*83f0*/  F2FP.BF16.F32.PACK_AB R70, R5, R4 ;  /* 0x000000040546723e */ /* 0x000fe200000010ff */
[----:B------:R-:W-:Y:S01]  /*8400*/  FFMA R8, R41, R40, R8 ;  /* 0x0000002829087223 */ /* 0x000fe20000000008 */
[----:B------:R-:W-:Y:S01]  /*8410*/  LOP3.LUT R40, R57, 0xffff0000, RZ, 0xc0, !PT ;  /* 0xffff000039287812 */ /* 0x000fe200078ec0ff */
[C---:B------:R-:W-:Y:S01]  /*8420*/  FMUL R9, R38.reuse, R13 ;  /* 0x0000000d26097220 */ /* 0x040fe20000400000 */
[----:B------:R-:W-:Y:S01]  /*8430*/  F2FP.BF16.F32.PACK_AB R71, R11, R6 ;  /* 0x000000060b47723e */ /* 0x000fe200000010ff */
[C---:B------:R-:W-:Y:S01]  /*8440*/  FMUL R10, R38.reuse, R14 ;  /* 0x0000000e260a7220 */ /* 0x040fe20000400000 */
[----:B------:R-:W-:Y:S01]  /*8450*/  LOP3.LUT R44, R75, 0xffff0000, RZ, 0xc0, !PT ;  /* 0xffff00004b2c7812 */ /* 0x000fe200078ec0ff */
[----:B------:R-:W-:Y:S01]  /*8460*/  FMUL R15, R38, R15 ;  /* 0x0000000f260f7220 */ /* 0x000fe20000400000 */
        /* <DEDUP_REMOVED lines=8> */
[----:B------:R-:W-:Y:S01]  /*84f0*/  FMUL R13, R38, R17 ;  /* 0x00000011260d7220 */ /* 0x000fe20000400000 */
[----:B------:R-:W-:Y:S01]  /*8500*/  F2FP.BF16.F32.PACK_AB R53, R15, R10 ;  /* 0x0000000a0f35723e */ /* 0x000fe200000010ff */
[C---:B------:R-:W-:Y:S01]  /*8510*/  FFMA R12, R41.reuse, R42, R12 ;  /* 0x0000002a290c7223 */ /* 0x040fe2000000000c */
[----:B------:R-:W-:Y:S01]  /*8520*/  LOP3.LUT R42, R64, 0xffff0000, RZ, 0xc0, !PT ;  /* 0xffff0000402a7812 */ /* 0x000fe200078ec0ff */
[C---:B------:R-:W-:Y:S01]  /*8530*/  FMUL R14, R38.reuse, R18 ;  /* 0x00000012260e7220 */ /* 0x040fe20000400000 */
[----:B------:R-:W-:Y:S01]  /*8540*/  FFMA R13, R41, R40, R13 ;  /* 0x00000028290d7223 */ /* 0x000fe2000000000d */
[----:B------:R-:W-:Y:S01]  /*8550*/  LOP3.LUT R40, R59, 0xffff0000, RZ, 0xc0, !PT ;  /* 0xffff00003b287812 */ /* 0x000fe200078ec0ff */
[----:B------:R1:W-:Y:S01]  /*8560*/  STS.128 [R94+0x4000], R68 ;  /* 0x004000445e007388 */ /* 0x0003e20000000c00 */
[----:B------:R-:W-:Y:S01]  /*8570*/  FMUL R19, R38, R19 ;  /* 0x0000001326137220 */ /* 0x000fe20000400000 */
[----:B------:R-:W-:Y:S01]  /*8580*/  FFMA R14, R41, R43, R14 ;  /* 0x0000002b290e7223 */ /* 0x000fe2000000000e */
[----:B------:R-:W-:Y:S01]  /*8590*/  SHF.L.U32 R43, R64, 0x10, RZ ;  /* 0x00000010402b7819 */ /* 0x000fe200000006ff */
[C---:B------:R-:W-:Y:S01]  /*85a0*/  FMUL R16, R38.reuse, R20 ;  /* 0x0000001426107220 */ /* 0x040fe20000400000 */
        /* <DEDUP_REMOVED lines=18> */
[C---:B------:R-:W-:Y:S01]  /*86d0*/  FMUL R22, R38.reuse, R26 ;  /* 0x0000001a26167220 */ /* 0x040fe20000400000 */
[----:B------:R-:W-:Y:S01]  /*86e0*/  FMUL R27, R38, R27 ;  /* 0x0000001b261b7220 */ /* 0x000fe20000400000 */
[----:B------:R-:W-:Y:S01]  /*86f0*/  FFMA R20, R41, R43, R20 ;  /* 0x0000002b29147223 */ /* 0x000fe20000000014 */
[----:B------:R-:W-:Y:S01]  /*8700*/  SHF.L.U32 R43, R73, 0x10, RZ ;  /* 0x00000010492b7819 */ /* 0x000fe200000006ff */
[C---:B------:R-:W-:Y:S01]  /*8710*/  FFMA R21, R41.reuse, R40, R21 ;  /* 0x0000002829157223 */ /* 0x040fe20000000015 */
[C---:B------:R-:W-:Y:S01]  /*8720*/  FFMA R22, R41.reuse, R45, R22 ;  /* 0x0000002d29167223 */ /* 0x040fe20000000016 */
[C---:B------:R-:W-:Y:S01]  /*8730*/  FFMA R27, R41.reuse, R42, R27 ;  /* 0x0000002a291b7223 */ /* 0x040fe2000000001b */
[----:B------:R-:W-:Y:S01]  /*8740*/  SHF.L.U32 R40, R72, 0x10, RZ ;  /* 0x0000001048287819 */ /* 0x000fe200000006ff */
[----:B------:R-:W-:Y:S01]  /*8750*/  FMUL R24, R38, R28 ;  /* 0x0000001c26187220 */ /* 0x000fe20000400000 */
[----:B------:R-:W-:Y:S01]  /*8760*/  LOP3.LUT R42, R72, 0xffff0000, RZ, 0xc0, !PT ;  /* 0xffff0000482a7812 */ /* 0x000fe200078ec0ff */
[C---:B------:R-:W-:Y:S01]  /*8770*/  FMUL R25, R38.reuse, R29 ;  /* 0x0000001d26197220 */ /* 0x040fe20000400000 */
[C---:B------:R-:W-:Y:S01]  /*8780*/  FMUL R26, R38.reuse, R30 ;  /* 0x0000001e261a7220 */ /* 0x040fe20000400000 */
[----:B------:R-:W-:Y:S01]  /*8790*/  FFMA R24, R41, R40, R24 ;  /* 0x0000002829187223 */ /* 0x000fe20000000018 */
[----:B------:R-:W-:Y:S01]  /*87a0*/  LOP3.LUT R40, R73, 0xffff0000, RZ, 0xc0, !PT ;  /* 0xffff000049287812 */ /* 0x000fe200078ec0ff */
[C---:B------:R-:W-:Y:S01]  /*87b0*/  FFMA R25, R41.reuse, R42, R25 ;  /* 0x0000002a29197223 */ /* 0x040fe20000000019 */
        /* <DEDUP_REMOVED lines=42> */
.L_x_134:
[----:B------:R-:W-:Y:S05]  /*8a60*/  BSYNC.RECONVERGENT B0 ;  /* 0x0000000000007941 */ /* 0x000fea0003800200 */
.L_x_133:
        /* <DEDUP_REMOVED lines=21> */
.L_x_138:
[----:B------:R-:W-:Y:S05]  /*8bc0*/  BSYNC B0 ;  /* 0x0000000000007941 */ /* 0x000fea0003800000 */
.L_x_137:
[----:B------:R-:W-:Y:S11]  /*8bd0*/  ISETP.NE.AND P0, PT, R60, RZ, PT ;  /* 0x000000ff3c00720c */ /* 0x000ff60003f05270 */
[----:B------:R-:W-:Y:S02]  /*8be0*/  @!UPT UIADD3 URZ, UPT, UPT, URZ, URZ, URZ ;  /* 0x000000fffffff290 */ /* 0x000fe4000fffe0ff */
[----:B------:R4:W1:Y:S04]  /*8bf0*/  @P0 LDS.128 R48, [R3] ;  /* 0x0000000003300984 */ /* 0x0008680000000c00 */
[----:B------:R4:W1:Y:S04]  /*8c00*/  @P0 LDS.128 R56, [R2+0x10] ;  /* 0x0000100002380984 */ /* 0x0008680000000c00 */
[----:B------:R4:W1:Y:S04]  /*8c10*/  @P0 LDS.128 R64, [R0+0x20] ;  /* 0x0000200000400984 */ /* 0x0008680000000c00 */
[----:B------:R4:W1:Y:S02]  /*8c20*/  @P0 LDS.128 R72, [R47+0x30] ;  /* 0x000030002f480984 */ /* 0x0008640000000c00 */
.L_x_136:
[----:B------:R-:W-:Y:S05]  /*8c30*/  BSYNC B1 ;  /* 0x0000000000017941 */ /* 0x000fea0003800000 */
.L_x_135:
[----:B----4-:R-:W-:Y:S05]  /*8c40*/  VIADD R0, R39, 0x60 ;  /* 0x0000006027007836 */ /* 0x010fea0000000000 */
[----:B------:R-:W-:Y:S04]  /*8c50*/  SHF.R.U32.HI R0, RZ, 0x15, R0 ;  /* 0x00000015ff007819 */ /* 0x000fe80000011600 */
[----:B------:R-:W-:Y:S11]  /*8c60*/  LOP3.LUT P0, RZ, R0, 0x3, R81, 0x48, !PT ;  /* 0x0000000300ff7812 */ /* 0x000ff60007804851 */
[----:B------:R-:W-:Y:S02]  /*8c70*/  @!UPT UIADD3 URZ, UPT, UPT, URZ, URZ, URZ ;  /* 0x000000fffffff290 */ /* 0x000fe4000fffe0ff */
[----:B------:R-:W-:Y:S05]  /*8c80*/  @!P0 BRA `(.L_x_140) ;  /* 0x0000000000408947 */ /* 0x000fea0003800000 */
[----:B------:R-:W4:Y:S01]  /*8c90*/  LDCU.64 UR8, c[0x4][0x70] ;  /* 0x01000e00ff0877ac */ /* 0x000f220008000a00 */
[----:B------:R-:W-:Y:S01]  /*8ca0*/  MOV R3, 0x0 ;  /* 0x0000000000037802 */ /* 0x000fe20000000f00 */
[----:B------:R-:W-:Y:S02]  /*8cb0*/  HFMA2 R12, -RZ, RZ, 0, 5.9604644775390625e-08 ;  /* 0x00000001ff0c7431 */ /* 0x000fe400000001ff */
[----:B------:R-:W-:Y:S02]  /*8cc0*/  IMAD.MOV.U32 R8, RZ, RZ, 0x192 ;  /* 0x00000192ff087424 */ /* 0x000fe400078e00ff */
[----:B------:R-:W-:Y:S01]  /*8cd0*/  IMAD.MOV.U32 R13, RZ, RZ, RZ ;  /* 0x000000ffff0d7224 */ /* 0x000fe200078e00ff */
[----:B------:R-:W5:Y:S01]  /*8ce0*/  LDCU.64 UR6, c[0x4][0x78] ;  /* 0x01000f00ff0677ac */ /* 0x000f620008000a00 */
[----:B------:R-:W2:Y:S01]  /*8cf0*/  LDC.64 R2, c[0x4][R3] ;  /* 0x0100000003027b82 */ /* 0x000ea20000000a00 */
[----:B------:R-:W3:Y:S01]  /*8d00*/  LDCU.64 UR4, c[0x4][0x10] ;  /* 0x01000200ff0477ac */ /* 0x000ee20008000a00 */
[----:B----4-:R-:W-:Y:S01]  /*8d10*/  MOV R5, UR9 ;  /* 0x0000000900057c02 */ /* 0x010fe20008000f00 */
[----:B-1----:R-:W-:Y:S01]  /*8d20*/  IMAD.U32 R4, RZ, RZ, UR8 ;  /* 0x00000008ff047e24 */ /* 0x002fe2000f8e00ff */
[----:B-----5:R-:W-:Y:S01]  /*8d30*/  MOV R7, UR7 ;  /* 0x0000000700077c02 */ /* 0x020fe20008000f00 */
[----:B------:R-:W-:Y:S01]  /*8d40*/  IMAD.U32 R6, RZ, RZ, UR6 ;  /* 0x00000006ff067e24 */ /* 0x000fe2000f8e00ff */
[----:B---3--:R-:W-:Y:S01]  /*8d50*/  MOV R11, UR5 ;  /* 0x00000005000b7c02 */ /* 0x008fe20008000f00 */
[----:B------:R-:W-:Y:S02]  /*8d60*/  IMAD.U32 R10, RZ, RZ, UR4 ;  /* 0x00000004ff0a7e24 */ /* 0x000fe4000f8e00ff */
[----:B------:R-:W-:Y:S07]  /*8d70*/  LEPC R20, `(.L_x_140) ;  /* 0x000000001014794e */ /* 0x000fee0000000000 */
[----:B--2---:R-:W-:Y:S05]  /*8d80*/  CALL.ABS.NOINC R2 ;  /* 0x0000000002007343 */ /* 0x004fea0003c00000 */
.L_x_140:
[----:B------:R-:W-:Y:S01]  /*8d90*/  ISETP.NE.AND P0, PT, R96, RZ, PT ;  /* 0x000000ff6000720c */ /* 0x000fe20003f05270 */
[----:B------:R-:W-:Y:S05]  /*8da0*/  WARPSYNC.ALL ;  /* 0x0000000000007948 */ /* 0x000fea0003800000 */
[----:B------:R-:W-:Y:S01]  /*8db0*/  R2UR UR4, R39 ;  /* 0x00000000270472ca */ /* 0x000fe200000e0000 */
[----:B------:R-:W-:Y:S01]  /*8dc0*/  BSSY.RECONVERGENT B0, `(.L_x_141) ;  /* 0x000008c000007945 */ /* 0x000fe20003800200 */
[C---:B-1----:R-:W-:Y:S02]  /*8dd0*/  SHF.L.U32 R40, R48.reuse, 0x10, RZ ;  /* 0x0000001030287819 */ /* 0x042fe400000006ff */
[----:B------:R-:W-:Y:S02]  /*8de0*/  LOP3.LUT R42, R48, 0xffff0000, RZ, 0xc0, !PT ;  /* 0xffff0000302a7812 */ /* 0x000fe400078ec0ff */
[C---:B------:R-:W-:Y:S02]  /*8df0*/  SHF.L.U32 R43, R49.reuse, 0x10, RZ ;  /* 0x00000010312b7819 */ /* 0x040fe400000006ff */
[----:B------:R-:W-:Y:S02]  /*8e00*/  LOP3.LUT R44, R49, 0xffff0000, RZ, 0xc0, !PT ;  /* 0xffff0000312c7812 */ /* 0x000fe400078ec0ff */
[C---:B------:R-:W-:Y:S02]  /*8e10*/  SHF.L.U32 R45, R50.reuse, 0x10, RZ ;  /* 0x00000010322d7819 */ /* 0x040fe400000006ff */
[----:B------:R-:W-:Y:S01]  /*8e20*/  LOP3.LUT R46, R50, 0xffff0000, RZ, 0xc0, !PT ;  /* 0xffff0000322e7812 */ /* 0x000fe200078ec0ff */
[----:B------:R-:W1:Y:S01]  /*8e30*/  LDTM.x32 R4, tmem[UR4+0x60] ;  /* 0x00006004000479ee */ /* 0x000e6200082c0000 */
[C---:B------:R-:W-:Y:S01]  /*8e40*/  SHF.L.U32 R47, R51.reuse, 0x10, RZ ;  /* 0x00000010332f7819 */ /* 0x040fe200000006ff */
[----:B------:R-:W-:Y:S01]  /*8e50*/  NOP ;  /* 0x0000000000007918 */ /* 0x000fe20000000000 */
[----:B------:R-:W-:Y:S02]  /*8e60*/  LOP3.LUT R48, R51, 0xffff0000, RZ, 0xc0, !PT ;  /* 0xffff000033307812 */ /* 0x000fe400078ec0ff */
[C---:B------:R-:W-:Y:S02]  /*8e70*/  SHF.L.U32 R49, R56.reuse, 0x10, RZ ;  /* 0x0000001038317819 */ /* 0x040fe400000006ff */
[----:B------:R-:W-:Y:S02]  /*8e80*/  LOP3.LUT R51, R56, 0xffff0000, RZ, 0xc0, !PT ;  /* 0xffff000038337812 */ /* 0x000fe400078ec0ff */
[C---:B------:R-:W-:Y:S02]  /*8e90*/  SHF.L.U32 R50, R57.reuse, 0x10, RZ ;  /* 0x0000001039327819 */ /* 0x040fe400000006ff */
[----:B---3--:R-:W-:Y:S02]  /*8ea0*/  LOP3.LUT R52, R57, 0xffff0000, RZ, 0xc0, !PT ;  /* 0xffff000039347812 */ /* 0x008fe400078ec0ff */
[C---:B------:R-:W-:Y:S02]  /*8eb0*/  SHF.L.U32 R53, R58.reuse, 0x10, RZ ;  /* 0x000000103a357819 */ /* 0x040fe400000006ff */
[----:B------:R-:W-:Y:S02]  /*8ec0*/  LOP3.LUT R54, R58, 0xffff0000, RZ, 0xc0, !PT ;  /* 0xffff00003a367812 */ /* 0x000fe400078ec0ff */
[C---:B------:R-:W-:Y:S02]  /*8ed0*/  SHF.L.U32 R55, R59.reuse, 0x10, RZ ;  /* 0x000000103b377819 */ /* 0x040fe400000006ff */
[----:B------:R-:W-:Y:S02]  /*8ee0*/  IADD3 R98, PT, PT, R98, 0xd0, RZ ;  /* 0x000000d062627810 */ /* 0x000fe40007ffe0ff */
[----:B------:R-:W-:Y:S02]  /*8ef0*/  LOP3.LUT R56, R59, 0xffff0000, RZ, 0xc0, !PT ;  /* 0xffff00003b387812 */ /* 0x000fe400078ec0ff */
[----:B------:R-:W-:Y:S01]  /*8f00*/  SHF.L.U32 R57, R64, 0x10, RZ ;  /* 0x0000001040397819 */ /* 0x000fe200000006ff */
[----:B-1----:R-:W-:Y:S01]  /*8f10*/  FMUL R4, R38, R4 ;  /* 0x0000000426047220 */ /* 0x002fe20000400000 */
[----:B------:R-:W-:Y:S01]  /*8f20*/  LOP3.LUT R58, R64, 0xffff0000, RZ, 0xc0, !PT ;  /* 0xffff0000403a7812 */ /* 0x000fe200078ec0ff */
[----:B------:R-:W-:Y:S01]  /*8f30*/  FMUL R5, R38, R5 ;  /* 0x0000000526057220 */ /* 0x000fe20000400000 */
[----:B------:R-:W-:Y:S01]  /*8f40*/  LOP3.LUT R98, R98, 0xfefffff8, RZ, 0xc0, !PT ;  /* 0xfefffff862627812 */ /* 0x000fe200078ec0ff */
[C---:B------:R-:W-:Y:S01]  /*8f50*/  FFMA R4, R41.reuse, R40, R4 ;  /* 0x0000002829047223 */ /* 0x040fe20000000004 */
[C---:B------:R-:W-:Y:S01]  /*8f60*/  FMUL R6, R38.reuse, R6 ;  /* 0x0000000626067220 */ /* 0x040fe20000400000 */
[----:B------:R-:W-:Y:S01]  /*8f70*/  FFMA R5, R41, R42, R5 ;  /* 0x0000002a29057223 */ /* 0x000fe20000000005 */
[----:B------:R-:W-:Y:S01]  /*8f80*/  SHF.L.U32 R59, R65, 0x10, RZ ;  /* 0x00000010413b7819 */ /* 0x000fe200000006ff */
[----:B------:R1:W-:Y:S01]  /*8f90*/  SYNCS.ARRIVE.TRANS64.RED.A1T0 RZ, [R98+URZ], RZ ;  /* 0x000000ff62ff79a7 */ /* 0x0003e200081004ff */
[----:B------:R-:W-:Y:S01]  /*8fa0*/  FFMA R6, R41, R43, R6 ;  /* 0x0000002b29067223 */ /* 0x000fe20000000006 */
[C---:B------:R-:W-:Y:S01]  /*8fb0*/  FMUL R7, R38.reuse, R7 ;  /* 0x0000000726077220 */ /* 0x040fe20000400000 */
[----:B------:R-:W-:Y:S01]  /*8fc0*/  F2FP.BF16.F32.PACK_AB R100, R5, R4 ;  /* 0x000000040564723e */ /* 0x000fe200000010ff */
[C---:B------:R-:W-:Y:S01]  /*8fd0*/  FMUL R8, R38.reuse, R8 ;  /* 0x0000000826087220 */ /* 0x040fe20000400000 */
[----:B------:R-:W-:Y:S01]  /*8fe0*/  FMUL R9, R38, R9 ;  /* 0x0000000926097220 */ /* 0x000fe20000400000 */
[----:B------:R-:W-:Y:S01]  /*8ff0*/  LOP3.LUT R60, R65, 0xffff0000, RZ, 0xc0, !PT ;  /* 0xffff0000413c7812 */ /* 0x000fe200078ec0ff */
[C---:B------:R-:W-:Y:S01]  /*9000*/  FFMA R7, R41.reuse, R44, R7 ;  /* 0x0000002c29077223 */ /* 0x040fe20000000007 */
[C---:B------:R-:W-:Y:S01]  /*9010*/  FFMA R8, R41.reuse, R45, R8 ;  /* 0x0000002d29087223 */ /* 0x040fe20000000008 */
[----:B------:R-:W-:Y:S01]  /*9020*/  SHF.L.U32 R61, R66, 0x10, RZ ;  /* 0x00000010423d7819 */ /* 0x000fe200000006ff */
[----:B------:R-:W-:Y:S01]  /*9030*/  FFMA R9, R41, R46, R9 ;  /* 0x0000002e29097223 */ /* 0x000fe20000000009 */
[C---:B------:R-:W-:Y:S01]  /*9040*/  FMUL R10, R38.reuse, R10 ;  /* 0x0000000a260a7220 */ /* 0x040fe20000400000 */
[----:B------:R-:W-:Y:S01]  /*9050*/  F2FP.BF16.F32.PACK_AB R101, R7, R6 ;  /* 0x000000060765723e */ /* 0x000fe200000010ff */
[C---:B------:R-:W-:Y:S01]  /*9060*/  FMUL R11, R38.reuse, R11 ;  /* 0x0000000b260b7220 */ /* 0x040fe20000400000 */
[----:B------:R-:W-:Y:S01]  /*9070*/  FMUL R0, R38, R12 ;  /* 0x0000000c26007220 */ /* 0x000fe20000400000 */
[----:B------:R-:W-:Y:S01]  /*9080*/  F2FP.BF16.F32.PACK_AB R102, R9, R8 ;  /* 0x000000080966723e */ /* 0x000fe200000010ff */
[C---:B------:R-:W-:Y:S01]  /*9090*/  FFMA R10, R41.reuse, R47, R10 ;  /* 0x0000002f290a7223 */ /* 0x040fe2000000000a */
[C---:B------:R-:W-:Y:S01]  /*90a0*/  FFMA R11, R41.reuse, R48, R11 ;  /* 0x00000030290b7223 */ /* 0x040fe2000000000b */
[----:B------:R-:W-:Y:S01]  /*90b0*/  LOP3.LUT R62, R66, 0xffff0000, RZ, 0xc0, !PT ;  /* 0xffff0000423e7812 */ /* 0x000fe200078ec0ff */
[----:B------:R-:W-:Y:S01]  /*90c0*/  FFMA R0, R41, R49, R0 ;  /* 0x0000003129007223 */ /* 0x000fe20000000000 */
[C---:B------:R-:W-:Y:S01]  /*90d0*/  FMUL R2, R38.reuse, R13 ;  /* 0x0000000d26027220 */ /* 0x040fe20000400000 */
[----:B------:R-:W-:Y:S01]  /*90e0*/  SHF.L.U32 R63, R67, 0x10, RZ ;  /* 0x00000010433f7819 */ /* 0x000fe200000006ff */
[C---:B------:R-:W-:Y:S01]  /*90f0*/  FMUL R3, R38.reuse, R14 ;  /* 0x0000000e26037220 */ /* 0x040fe20000400000 */
[----:B------:R-:W-:Y:S01]  /*9100*/  F2FP.BF16.F32.PACK_AB R103, R11, R10 ;  /* 0x0000000a0b67723e */ /* 0x000fe200000010ff */
[----:B------:R-:W-:Y:S01]  /*9110*/  FFMA R2, R41, R51, R2 ;  /* 0x0000003329027223 */ /* 0x000fe20000000002 */
[C---:B------:R-:W-:Y:S01]  /*9120*/  FMUL R15, R38.reuse, R15 ;  /* 0x0000000f260f7220 */ /* 0x040fe20000400000 */
[C---:B------:R-:W-:Y:S01]  /*9130*/  FMUL R12, R38.reuse, R16 ;  /* 0x00000010260c7220 */ /* 0x040fe20000400000 */
[----:B------:R-:W-:Y:S01]  /*9140*/  FMUL R13, R38, R17 ;  /* 0x00000011260d7220 */ /* 0x000fe20000400000 */
[----:B------:R1:W-:Y:S01]  /*9150*/  STS.128 [R94+0x6000], R100 ;  /* 0x006000645e007388 */ /* 0x0003e20000000c00 */
[----:B------:R-:W-:Y:S01]  /*9160*/  LOP3.LUT R64, R67, 0xffff0000, RZ, 0xc0, !PT ;  /* 0xffff000043407812 */ /* 0x000fe200078ec0ff */
[C---:B------:R-:W-:Y:S01]  /*9170*/  FFMA R3, R41.reuse, R50, R3 ;  /* 0x0000003229037223 */ /* 0x040fe20000000003 */
[----:B------:R-:W-:Y:S01]  /*9180*/  SHF.L.U32 R65, R72, 0x10, RZ ;  /* 0x0000001048417819 */ /* 0x000fe200000006ff */
[C---:B------:R-:W-:Y:S01]  /*9190*/  FFMA R15, R41.reuse, R52, R15 ;  /* 0x00000034290f7223 */ /* 0x040fe2000000000f */
[----:B------:R-:W-:Y:S01]  /*91a0*/  F2FP.BF16.F32.PACK_AB R104, R2, R0 ;  /* 0x000000000268723e */ /* 0x000fe200000010ff */
[C---:B------:R-:W-:Y:S01]  /*91b0*/  FFMA R12, R41.reuse, R53, R12 ;  /* 0x00000035290c7223 */ /* 0x040fe2000000000c */
[C---:B------:R-:W-:Y:S01]  /*91c0*/  FFMA R13, R41.reuse, R54, R13 ;  /* 0x00000036290d7223 */ /* 0x040fe2000000000d */
[C---:B------:R-:W-:Y:S01]  /*91d0*/  FMUL R14, R38.reuse, R18 ;  /* 0x00000012260e7220 */ /* 0x040fe20000400000 */
[C---:B------:R-:W-:Y:S01]  /*91e0*/  FMUL R19, R38.reuse, R19 ;  /* 0x0000001326137220 */ /* 0x040fe20000400000 */
[C---:B------:R-:W-:Y:S01]  /*91f0*/  FMUL R16, R38.reuse, R20 ;  /* 0x0000001426107220 */ /* 0x040fe20000400000 */
[C---:B------:R-:W-:Y:S01]  /*9200*/  FMUL R17, R38.reuse, R21 ;  /* 0x0000001526117220 */ /* 0x040fe20000400000 */
[C---:B------:R-:W-:Y:S01]  /*9210*/  FFMA R14, R41.reuse, R55, R14 ;  /* 0x00000037290e7223 */ /* 0x040fe2000000000e */
        /* <DEDUP_REMOVED lines=9> */
[----:B------:R-:W-:Y:S01]  /*92b0*/  FFMA R23, R41, R60, R23 ;  /* 0x0000003c29177223 */ /* 0x000fe20000000017 */
[C---:B------:R-:W-:Y:S01]  /*92c0*/  FMUL R27, R38.reuse, R27 ;  /* 0x0000001b261b7220 */ /* 0x040fe20000400000 */
[----:B------:R-:W-:Y:S01]  /*92d0*/  F2FP.BF16.F32.PACK_AB R105, R15, R3 ;  /* 0x000000030f69723e */ /* 0x000fe200000010ff */
[----:B------:R-:W-:Y:S01]  /*92e0*/  FFMA R20, R41, R61, R20 ;  /* 0x0000003d29147223 */ /* 0x000fe20000000014 */
[----:B------:R-:W-:Y:S01]  /*92f0*/  F2FP.BF16.F32.PACK_AB R106, R13, R12 ;  /* 0x0000000c0d6a723e */ /* 0x000fe200000010ff */
[----:B------:R-:W-:Y:S01]  /*9300*/  FMUL R24, R38, R28 ;  /* 0x0000001c26187220 */ /* 0x000fe20000400000 */
[----:B------:R-:W-:Y:S01]  /*9310*/  F2FP.BF16.F32.PACK_AB R107, R19, R14 ;  /* 0x0000000e136b723e */ /* 0x000fe200000010ff */
[----:B------:R-:W-:Y:S01]  /*9320*/  FFMA R21, R41, R62, R21 ;  /* 0x0000003e29157223 */ /* 0x000fe20000000015 */
[----:B------:R-:W-:Y:S01]  /*9330*/  LOP3.LUT R66, R72, 0xffff0000, RZ, 0xc0, !PT ;  /* 0xffff000048427812 */ /* 0x000fe200078ec0ff */
[C---:B------:R-:W-:Y:S01]  /*9340*/  FMUL R25, R38.reuse, R29 ;  /* 0x0000001d26197220 */ /* 0x040fe20000400000 */
[----:B------:R-:W-:Y:S01]  /*9350*/  SHF.L.U32 R67, R73, 0x10, RZ ;  /* 0x0000001049437819 */ /* 0x000fe200000006ff */
[----:B------:R1:W-:Y:S01]  /*9360*/  STS.128 [R93+0x6010], R104 ;  /* 0x006010685d007388 */ /* 0x0003e20000000c00 */
[----:B------:R-:W-:Y:S01]  /*9370*/  FFMA R22, R41, R63, R22 ;  /* 0x0000003f29167223 */ /* 0x000fe20000000016 */
[----:B------:R-:W-:Y:S01]  /*9380*/  LOP3.LUT R68, R73, 0xffff0000, RZ, 0xc0, !PT ;  /* 0xffff000049447812 */ /* 0x000fe200078ec0ff */
[----:B------:R-:W-:Y:S01]  /*9390*/  FMUL R26, R38, R30 ;  /* 0x0000001e261a7220 */ /* 0x000fe20000400000 */
[C---:B------:R-:W-:Y:S01]  /*93a0*/  FFMA R27, R41.reuse, R64, R27 ;  /* 0x00000040291b7223 */ /* 0x040fe2000000001b */
[----:B------:R-:W-:Y:S01]  /*93b0*/  SHF.L.U32 R69, R74, 0x10, RZ ;  /* 0x000000104a457819 */ /* 0x000fe200000006ff */
[----:B------:R-:W-:Y:S01]  /*93c0*/  FMUL R31, R38, R31 ;  /* 0x0000001f261f7220 */ /* 0x000fe20000400000 */
[C---:B------:R-:W-:Y:S01]  /*93d0*/  FFMA R24, R41.reuse, R65, R24 ;  /* 0x0000004129187223 */ /* 0x040fe20000000018 */
[----:B------:R-:W-:Y:S01]  /*93e0*/  LOP3.LUT R70, R74, 0xffff0000, RZ, 0xc0, !PT ;  /* 0xffff00004a467812 */ /* 0x000fe200078ec0ff */
[C---:B------:R-:W-:Y:S01]  /*93f0*/  FMUL R28, R38.reuse, R32 ;  /* 0x00000020261c7220 */ /* 0x040fe20000400000 */
[----:B------:R-:W-:Y:S01]  /*9400*/  FFMA R25, R41, R66, R25 ;  /* 0x0000004229197223 */ /* 0x000fe20000000019 */
[----:B------:R-:W-:Y:S01]  /*9410*/  SHF.L.U32 R71, R75, 0x10, RZ ;  /* 0x000000104b477819 */ /* 0x000fe200000006ff */
[C---:B------:R-:W-:Y:S01]  /*9420*/  FMUL R29, R38.reuse, R33 ;  /* 0x00000021261d7220 */ /* 0x040fe20000400000 */
[----:B------:R-:W-:Y:S01]  /*9430*/  FFMA R26, R41, R67, R26 ;  /* 0x00000043291a7223 */ /* 0x000fe2000000001a */
[----:B------:R-:W-:Y:S01]  /*9440*/  LOP3.LUT R72, R75, 0xffff0000, RZ, 0xc0, !PT ;  /* 0xffff00004b487812 */ /* 0x000fe200078ec0ff */
        /* <DEDUP_REMOVED lines=26> */
[----:B------:R-:W-:Y:S02]  /*95f0*/  UIADD3 UR9, UPT, UPT, UR49, 0x60, URZ ;  /* 0x0000006031097890 */ /* 0x000fe4000fffe0ff */
[----:B------:R-:W-:Y:S01]  /*9600*/  UIADD3 UR8, UPT, UPT, UR44, 0x6200, URZ ;  /* 0x000062002c087890 */ /* 0x000fe2000fffe0ff */
[----:B------:R-:W-:Y:S01]  /*9610*/  UMOV UR10, UR50 ;  /* 0x00000032000a7c82 */ /* 0x000fe20008000000 */
[----:B------:R-:W-:Y:S01]  /*9620*/  UMOV UR11, UR36 ;  /* 0x00000024000b7c82 */ /* 0x000fe20008000000 */
[----:B---3--:R-:W-:Y:S04]  /*9630*/  UIADD3 UR4, UP0, UPT, UR6, 0x680, URZ ;  /* 0x0000068006047890 */ /* 0x008fe8000ff1e0ff */
[----:B------:R-:W-:Y:S09]  /*9640*/  UIADD3.X UR5, UPT, UPT, URZ, UR7, URZ, UP0, !UPT ;  /* 0x00000007ff057290 */ /* 0x000ff200087fe4ff */
[----:B------:R3:W-:Y:S01]  /*9650*/  UTMASTG.3D [UR8], [UR4] ;  /* 0x00000008040073b5 */ /* 0x0007e20008010000 */
[----:B------:R0:W-:Y:S01]  /*9660*/  UTMACMDFLUSH ;  /* 0x00000000000079b7 */ /* 0x0001e20000000000 */
[----:B---3--:R-:W-:Y:S04]  /*9670*/  DEPBAR.LE SB0, 0x1 ;  /* 0x000080400000791a */ /* 0x008fe80000000000 */
.L_x_142:
[----:B------:R-:W-:Y:S05]  /*9680*/  BSYNC.RECONVERGENT B0 ;  /* 0x0000000000007941 */ /* 0x000fea0003800200 */
.L_x_141:
[----:B------:R-:W-:Y:S01]  /*9690*/  BAR.SYNC.DEFER_BLOCKING 0x1, 0x80 ;  /* 0x0042000000007b1d */ /* 0x000fe20000010000 */
[----:B------:R-:W-:Y:S01]  /*96a0*/  UISETP.NE.AND UP0, UPT, UR47, -0x4, UPT ;  /* 0xfffffffc2f00788c */ /* 0x000fe2000bf05270 */
[----:B------:R-:W-:Y:S08]  /*96b0*/  IADD3 R0, PT, PT, R36, 0x1, RZ ;  /* 0x0000000124007810 */ /* 0x000ff00007ffe0ff */
[----:B------:R-:W-:Y:S05]  /*96c0*/  BRA.U !UP0, `(.L_x_143) ;  /* 0x0000000108247547 */ /* 0x000fea000b800000 */
[----:B------:R-:W-:Y:S01]  /*96d0*/  ISETP.NE.AND P0, PT, R97, RZ, PT ;  /* 0x000000ff6100720c */ /* 0x000fe20003f05270 */
[----:B------:R-:W-:Y:S01]  /*96e0*/  IMAD.U32 R2, RZ, RZ, UR46 ;  /* 0x0000002eff027e24 */ /* 0x000fe2000f8e00ff */
[----:B------:R-:W-:Y:S04]  /*96f0*/  UIADD3 UR4, UPT, UPT, UR46, 0x1, URZ ;  /* 0x000000012e047890 */ /* 0x000fe8000fffe0ff */
[----:B------:R-:W-:Y:S04]  /*9700*/  UISETP.NE.AND UP0, UPT, UR4, 0x4, UPT ;  /* 0x000000040400788c */ /* 0x000fe8000bf05270 */
[----:B------:R-:W-:Y:S03]  /*9710*/  USEL UR46, UR4, URZ, UP0 ;  /* 0x000000ff042e7287 */ /* 0x000fe60008000000 */
[----:B------:R-:W-:Y:S05]  /*9720*/  @P0 LEA R2, R2, UR44, 0x3 ;  /* 0x0000002c02020c11 */ /* 0x000fea000f8e18ff */
[----:B------:R-:W-:Y:S05]  /*9730*/  @P0 VIADD R2, R2, 0x60 ;  /* 0x0000006002020836 */ /* 0x000fea0000000000 */
[----:B------:R-:W-:Y:S04]  /*9740*/  @P0 PRMT R2, R99, 0x654, R2 ;  /* 0x0000065463020816 */ /* 0x000fe80000000002 */
[----:B------:R3:W-:Y:S03]  /*9750*/  @P0 SYNCS.ARRIVE.TRANS64.RED.A1T0 RZ, [R2+URZ], RZ ;  /* 0x000000ff02ff09a7 */ /* 0x0007e600081004ff */
.L_x_143:
[----:B------:R-:W-:Y:S01]  /*9760*/  R2UR UR5, R82 ;  /* 0x00000000520572ca */ /* 0x000fe200000e0000 */
[----:B------:R-:W-:Y:S01]  /*9770*/  UISETP.NE.AND UP0, UPT, UR61, URZ, UPT ;  /* 0x000000ff3d00728c */ /* 0x000fe2000bf05270 */
[----:B------:R-:W-:Y:S01]  /*9780*/  R2UR UR4, R83 ;  /* 0x00000000530472ca */ /* 0x000fe200000e0000 */
[----:B------:R-:W-:Y:S01]  /*9790*/  UIADD3 UR47, UPT, UPT, UR47, 0x4, URZ ;  /* 0x000000042f2f7890 */ /* 0x000fe2000fffe0ff */
[----:B------:R-:W-:Y:S01]  /*97a0*/  ISETP.NE.AND P0, PT, R87, 0x2, PT ;  /* 0x000000025700780c */ /* 0x000fe20003f05270 */
[----:B------:R-:W-:Y:S01]  /*97b0*/  UMOV UR36, UR60 ;  /* 0x0000003c00247c82 */ /* 0x000fe20008000000 */
[----:B------:R-:W-:Y:S02]  /*97c0*/  ISETP.NE.AND P1, PT, R0, 0x4, PT ;  /* 0x000000040000780c */ /* 0x000fe40003f25270 */
[----:B---3--:R-:W-:Y:S02]  /*97d0*/  SEL R2, RZ, 0x1, P0 ;  /* 0x00000001ff027807 */ /* 0x008fe40000000000 */
[----:B------:R-:W-:Y:S02]  /*97e0*/  SEL R3, RZ, 0x1, P1 ;  /* 0x00000001ff037807 */ /* 0x000fe40000800000 */
[----:B------:R-:W-:Y:S01]  /*97f0*/  LOP3.LUT R89, R89, R2, RZ, 0x3c, !PT ;  /* 0x0000000259597212 */ /* 0x000fe200078e3cff */
[----:B------:R-:W-:Y:S01]  /*9800*/  UIADD3 UR20, UPT, UPT, UR37, UR5, URZ ;  /* 0x0000000525147290 */ /* 0x000fe2000fffe0ff */
[----:B------:R-:W-:Y:S01]  /*9810*/  LOP3.LUT R90, R90, R3, RZ, 0x3c, !PT ;  /* 0x000000035a5a7212 */ /* 0x000fe200078e3cff */
[----:B------:R-:W-:Y:S01]  /*9820*/  UIADD3 UR16, UPT, UPT, UR38, UR4, URZ ;  /* 0x0000000426107290 */ /* 0x000fe2000fffe0ff */
[----:B------:R-:W-:Y:S02]  /*9830*/  SEL R87, R87, RZ, P0 ;  /* 0x000000ff57577207 */ /* 0x000fe40000000000 */
[----:B------:R-:W-:Y:S01]  /*9840*/  SEL R36, R0, RZ, P1 ;  /* 0x000000ff00247207 */ /* 0x000fe20000800000 */
[----:B------:R-:W-:Y:S08]  /*9850*/  BRA.U UP0, `(.L_x_144) ;  /* 0xffffffbd00f07547 */ /* 0x000ff0000b83ffff */
[----:B------:R-:W-:-:S13]  /*9860*/  R2UR UR4, R84 ;  /* 0x00000000540472ca */ /* 0x000fda00000e0000 */
[----:B------:R-:W-:-:S09]  /*9870*/  UISETP.NE.AND UP0, UPT, UR4, URZ, UPT ;  /* 0x000000ff0400728c */ /* 0x000fd2000bf05270 */
[----:B------:R-:W-:Y:S05]  /*9880*/  BRA.U !UP0, `(.L_x_145) ;  /* 0x0000000108487547 */ /* 0x000fea000b800000 */
[----:B------:R-:W3:Y:S02]  /*9890*/  LDCU.64 UR4, c[0x0][0x890] ;  /* 0x00011200ff0477ac */ /* 0x000ee40008000a00 */
[----:B---3--:R-:W-:-:S04]  /*98a0*/  UISETP.NE.U32.AND UP0, UPT, UR4, URZ, UPT ;  /* 0x000000ff0400728c */ /* 0x008fc8000bf05070 */
[----:B------:R-:W-:-:S09]  /*98b0*/  UISETP.NE.AND.EX UP0, UPT, UR5, URZ, UPT, UP0 ;  /* 0x000000ff0500728c */ /* 0x000fd2000bf05300 */
[----:B------:R-:W-:Y:S05]  /*98c0*/  BRA.U UP0, `(.L_x_146) ;  /* 0x00000001000c7547 */ /* 0x000fea000b800000 */
[----:B------:R-:W-:-:S13]  /*98d0*/  FSETP.NEU.AND P0, PT, R41, RZ, PT ;  /* 0x000000ff2900720b */ /* 0x000fda0003f0d000 */
[----:B------:R-:W-:Y:S05]  /*98e0*/  @!P0 EXIT ;  /* 0x000000000000894d */ /* 0x000fea0003800000 */
[----:B------:R-:W-:Y:S05]  /*98f0*/  BRA `(.L_x_145) ;  /* 0x00000000002c7947 */ /* 0x000fea0003800000 */
.L_x_146:
[----:B------:R-:W-:Y:S01]  /*9900*/  ISETP.NE.AND P0, PT, R86, RZ, PT ;  /* 0x000000ff5600720c */ /* 0x000fe20003f05270 */
[----:B------:R-:W-:-:S12]  /*9910*/  BSSY.RECONVERGENT B0, `(.L_x_145) ;  /* 0x0000009000007945 */ /* 0x000fd80003800200 */
[----:B------:R-:W-:Y:S05]  /*9920*/  @P0 BRA `(.L_x_147) ;  /* 0x0000000000140947 */ /* 0x000fea0003800000 */
[----:B------:R-:W3:Y:S02]  /*9930*/  LDCU.64 UR4, c[0x0][0x888] ;  /* 0x00011100ff0477ac */ /* 0x000ee40008000a00 */
[----:B---3--:R-:W-:-:S04]  /*9940*/  ISETP.NE.U32.AND P0, PT, RZ, UR4, PT ;  /* 0x00000004ff007c0c */ /* 0x008fc8000bf05070 */
[----:B------:R-:W-:-:S13]  /*9950*/  ISETP.NE.AND.EX P0, PT, RZ, UR5, PT, P0 ;  /* 0x00000005ff007c0c */ /* 0x000fda000bf05300 */
[----:B------:R-:W-:Y:S05]  /*9960*/  @!P0 EXIT ;  /* 0x000000000000894d */ /* 0x000fea0003800000 */
[----:B------:R-:W-:Y:S05]  /*9970*/  BRA `(.L_x_148) ;  /* 0x0000000000087947 */ /* 0x000fea0003800000 */
.L_x_147:
[----:B------:R-:W-:-:S13]  /*9980*/  FSETP.NEU.AND P0, PT, R41, RZ, PT ;  /* 0x000000ff2900720b */ /* 0x000fda0003f0d000 */
[----:B------:R-:W-:Y:S05]  /*9990*/  @!P0 EXIT ;  /* 0x000000000000894d */ /* 0x000fea0003800000 */
.L_x_148:
[----:B------:R-:W-:Y:S05]  /*99a0*/  BSYNC.RECONVERGENT B0 ;  /* 0x0000000000007941 */ /* 0x000fea0003800200 */
.L_x_145:
[----:B------:R-:W3:Y:S01]  /*99b0*/  S2UR UR5, SR_CgaCtaId ;  /* 0x00000000000579c3 */ /* 0x000ee20000008800 */
[----:B------:R-:W-:Y:S01]  /*99c0*/  ULEA UR4, UR46, UR44, 0x3 ;  /* 0x0000002c2e047291 */ /* 0x000fe2000f8e18ff */
[----:B------:R-:W-:-:S04]  /*99d0*/  DEPBAR.LE SB0, 0x0 ;  /* 0x000080000000791a */ /* 0x000fc80000000000 */
[----:B------:R-:W-:-:S04]  /*99e0*/  UIADD3 UR4, UPT, UPT, UR4, 0x60, URZ ;  /* 0x0000006004047890 */ /* 0x000fc8000fffe0ff */
[----:B---3--:R-:W-:-:S09]  /*99f0*/  UPRMT UR4, UR5, 0x654, UR4 ;  /* 0x0000065405047896 */ /* 0x008fd20008000004 */
[----:B------:R-:W-:Y:S01]  /*9a00*/  SYNCS.ARRIVE.TRANS64.RED.A1T0 RZ, [UR4], RZ ;  /* 0x000000ffffff79a7 */ /* 0x000fe20008100404 */
[----:B------:R-:W-:Y:S05]  /*9a10*/  EXIT ;  /* 0x000000000000794d */ /* 0x000fea0003800000 */
.L_x_24:
[----:B-1----:R1:W2:Y:S02]  /*9a20*/  SYNCS.PHASECHK.TRANS64.TRYWAIT P0, [R0+URZ+0x100], R3 ;  /* 0x00010003000075a7 */ /* 0x0022a400080011ff */
[----:B--2---:R-:W-:Y:S05]  /*9a30*/  @!P0 NANOSLEEP.SYNCS 0x989680 ;  /* 0x009896800000895d */ /* 0x004fea0003900000 */
[----:B------:R-:W2:Y:S02]  /*9a40*/  @!P0 SYNCS.PHASECHK.TRANS64 P0, [R0+URZ+0x100], R3 ;  /* 0x00010003000085a7 */ /* 0x000ea400080010ff */
[----:B--2---:R-:W-:Y:S05]  /*9a50*/  @!P0 BRA `(.L_x_24) ;  /* 0xfffffffc00f08947 */ /* 0x004fea000383ffff */
[----:B------:R-:W-:Y:S05]  /*9a60*/  BRA `(.L_x_149) ;  /* 0xffffff8000247947 */ /* 0x000fea000383ffff */
.L_x_27:
[----:B-1----:R-:W-:-:S07]  /*9a70*/  MOV R0, UR33 ;  /* 0x0000002100007c02 */ /* 0x002fce0008000f00 */
.L_x_150:
[----:B-1----:R1:W2:Y:S02]  /*9a80*/  SYNCS.PHASECHK.TRANS64.TRYWAIT P0, [R0+URZ+0x20], R3 ;  /* 0x00002003000075a7 */ /* 0x0022a400080011ff */
[----:B--2---:R-:W-:Y:S05]  /*9a90*/  @!P0 NANOSLEEP.SYNCS 0x989680 ;  /* 0x009896800000895d */ /* 0x004fea0003900000 */
[----:B------:R-:W2:Y:S02]  /*9aa0*/  @!P0 SYNCS.PHASECHK.TRANS64 P0, [R0+URZ+0x20], R3 ;  /* 0x00002003000085a7 */ /* 0x000ea400080010ff */
[----:B--2---:R-:W-:Y:S05]  /*9ab0*/  @!P0 BRA `(.L_x_150) ;  /* 0xfffffffc00f08947 */ /* 0x004fea000383ffff */
[----:B------:R-:W-:Y:S05]  /*9ac0*/  BRA `(.L_x_26) ;  /* 0xffffff8000747947 */ /* 0x000fea000383ffff */
.L_x_34:
[----:B-1----:R-:W-:-:S07]  /*9ad0*/  MOV R0, UR17 ;  /* 0x0000001100007c02 */ /* 0x002fce0008000f00 */
.L_x_151:
[----:B-1----:R1:W2:Y:S02]  /*9ae0*/  SYNCS.PHASECHK.TRANS64.TRYWAIT P0, [R0+URZ+0x20], R3 ;  /* 0x00002003000075a7 */ /* 0x0022a400080011ff */
[----:B--2---:R-:W-:Y:S05]  /*9af0*/  @!P0 NANOSLEEP.SYNCS 0x989680 ;  /* 0x009896800000895d */ /* 0x004fea0003900000 */
[----:B------:R-:W2:Y:S02]  /*9b00*/  @!P0 SYNCS.PHASECHK.TRANS64 P0, [R0+URZ+0x20], R3 ;  /* 0x00002003000085a7 */ /* 0x000ea400080010ff */
[----:B--2---:R-:W-:Y:S05]  /*9b10*/  @!P0 BRA `(.L_x_151) ;  /* 0xfffffffc00f08947 */ /* 0x004fea000383ffff */
[----:B------:R-:W-:Y:S05]  /*9b20*/  BRA `(.L_x_33) ;  /* 0xffffff8400387947 */ /* 0x000fea000383ffff */
.L_x_39:
[----:B-1----:R1:W2:Y:S02]  /*9b30*/  SYNCS.PHASECHK.TRANS64.TRYWAIT P0, [R3+URZ+0x90], R0 ;  /* 0x00009000030075a7 */ /* 0x0022a400080011ff */
[----:B--2---:R-:W-:Y:S05]  /*9b40*/  @!P0 NANOSLEEP.SYNCS 0x989680 ;  /* 0x009896800000895d */ /* 0x004fea0003900000 */
[----:B------:R-:W2:Y:S02]  /*9b50*/  @!P0 SYNCS.PHASECHK.TRANS64 P0, [R3+URZ+0x90], R0 ;  /* 0x00009000030085a7 */ /* 0x000ea400080010ff */
[----:B--2---:R-:W-:Y:S05]  /*9b60*/  @!P0 BRA `(.L_x_39) ;  /* 0xfffffffc00f08947 */ /* 0x004fea000383ffff */
[----:B------:R-:W-:Y:S05]  /*9b70*/  BRA `(.L_x_152) ;  /* 0xffffff8400dc7947 */ /* 0x000fea000383ffff */
.L_x_43:
[----:B-1----:R-:W-:-:S07]  /*9b80*/  MOV R0, UR4 ;  /* 0x0000000400007c02 */ /* 0x002fce0008000f00 */
.L_x_153:
[----:B-1----:R1:W2:Y:S02]  /*9b90*/  SYNCS.PHASECHK.TRANS64.TRYWAIT P0, [R0+URZ], R3 ;  /* 0x00000003000075a7 */ /* 0x0022a400080011ff */
[----:B--2---:R-:W-:Y:S05]  /*9ba0*/  @!P0 NANOSLEEP.SYNCS 0x989680 ;  /* 0x009896800000895d */ /* 0x004fea0003900000 */
[----:B------:R-:W2:Y:S02]  /*9bb0*/  @!P0 SYNCS.PHASECHK.TRANS64 P0, [R0+URZ], R3 ;  /* 0x00000003000085a7 */ /* 0x000ea400080010ff */
[----:B--2---:R-:W-:Y:S05]  /*9bc0*/  @!P0 BRA `(.L_x_153) ;  /* 0xfffffffc00f08947 */ /* 0x004fea000383ffff */
[----:B------:R-:W-:Y:S05]  /*9bd0*/  BRA `(.L_x_154) ;  /* 0xffffff8c00887947 */ /* 0x000fea000383ffff */
.L_x_44:
[----:B------:R-:W-:-:S07]  /*9be0*/  MOV R0, UR5 ;  /* 0x0000000500007c02 */ /* 0x000fce0008000f00 */
.L_x_155:
[----:B-1----:R1:W2:Y:S02]  /*9bf0*/  SYNCS.PHASECHK.TRANS64.TRYWAIT P0, [R0+URZ], R3 ;  /* 0x00000003000075a7 */ /* 0x0022a400080011ff */
[----:B--2---:R-:W-:Y:S05]  /*9c00*/  @!P0 NANOSLEEP.SYNCS 0x989680 ;  /* 0x009896800000895d */ /* 0x004fea0003900000 */
[----:B------:R-:W2:Y:S02]  /*9c10*/  @!P0 SYNCS.PHASECHK.TRANS64 P0, [R0+URZ], R3 ;  /* 0x00000003000085a7 */ /* 0x000ea400080010ff */
[----:B--2---:R-:W-:Y:S05]  /*9c20*/  @!P0 BRA `(.L_x_155) ;  /* 0xfffffffc00f08947 */ /* 0x004fea000383ffff */
[----:B------:R-:W-:Y:S05]  /*9c30*/  BRA `(.L_x_156) ;  /* 0xffffff8c00947947 */ /* 0x000fea000383ffff */
.L_x_45:
[----:B------:R-:W-:-:S07]  /*9c40*/  MOV R0, UR5 ;  /* 0x0000000500007c02 */ /* 0x000fce0008000f00 */
.L_x_157:
[----:B-1----:R1:W2:Y:S02]  /*9c50*/  SYNCS.PHASECHK.TRANS64.TRYWAIT P0, [R0+URZ], R3 ;  /* 0x00000003000075a7 */ /* 0x0022a400080011ff */
[----:B--2---:R-:W-:Y:S05]  /*9c60*/  @!P0 NANOSLEEP.SYNCS 0x989680 ;  /* 0x009896800000895d */ /* 0x004fea0003900000 */
[----:B------:R-:W2:Y:S02]  /*9c70*/  @!P0 SYNCS.PHASECHK.TRANS64 P0, [R0+URZ], R3 ;  /* 0x00000003000085a7 */ /* 0x000ea400080010ff */
[----:B--2---:R-:W-:Y:S05]  /*9c80*/  @!P0 BRA `(.L_x_157) ;  /* 0xfffffffc00f08947 */ /* 0x004fea000383ffff */
[----:B------:R-:W-:Y:S05]  /*9c90*/  BRA `(.L_x_158) ;  /* 0xffffff8c00a07947 */ /* 0x000fea000383ffff */
.L_x_48:
[----:B-1----:R1:W2:Y:S02]  /*9ca0*/  SYNCS.PHASECHK.TRANS64.TRYWAIT P0, [R0+URZ+0xf0], R5 ;  /* 0x0000f005000075a7 */ /* 0x0022a400080011ff */
[----:B--2---:R-:W-:Y:S05]  /*9cb0*/  @!P0 NANOSLEEP.SYNCS 0x989680 ;  /* 0x009896800000895d */ /* 0x004fea0003900000 */
[----:B------:R-:W2:Y:S02]  /*9cc0*/  @!P0 SYNCS.PHASECHK.TRANS64 P0, [R0+URZ+0xf0], R5 ;  /* 0x0000f005000085a7 */ /* 0x000ea400080010ff */
[----:B--2---:R-:W-:Y:S05]  /*9cd0*/  @!P0 BRA `(.L_x_48) ;  /* 0xfffffffc00f08947 */ /* 0x004fea000383ffff */
[----:B------:R-:W-:Y:S05]  /*9ce0*/  BRA `(.L_x_159) ;  /* 0xffffff9000047947 */ /* 0x000fea000383ffff */
.L_x_49:
[----:B------:R-:W-:-:S07]  /*9cf0*/  MOV R0, UR4 ;  /* 0x0000000400007c02 */ /* 0x000fce0008000f00 */
.L_x_160:
[----:B-1----:R1:W2:Y:S02]  /*9d00*/  SYNCS.PHASECHK.TRANS64.TRYWAIT P0, [R0+URZ+0xa0], R7 ;  /* 0x0000a007000075a7 */ /* 0x0022a400080011ff */
[----:B--2---:R-:W-:Y:S05]  /*9d10*/  @!P0 NANOSLEEP.SYNCS 0x989680 ;  /* 0x009896800000895d */ /* 0x004fea0003900000 */
[----:B------:R-:W2:Y:S02]  /*9d20*/  @!P0 SYNCS.PHASECHK.TRANS64 P0, [R0+URZ+0xa0], R7 ;  /* 0x0000a007000085a7 */ /* 0x000ea400080010ff */
[----:B--2---:R-:W-:Y:S05]  /*9d30*/  @!P0 BRA `(.L_x_160) ;  /* 0xfffffffc00f08947 */ /* 0x004fea000383ffff */
[----:B------:R-:W-:Y:S05]  /*9d40*/  BRA `(.L_x_161) ;  /* 0xffffff9000147947 */ /* 0x000fea000383ffff */
.L_x_50:
[----:B-1----:R1:W2:Y:S02]  /*9d50*/  SYNCS.PHASECHK.TRANS64.TRYWAIT P1, [R0+URZ+0x90], R5 ;  /* 0x00009005000075a7 */ /* 0x0022a400080211ff */
[----:B--2---:R-:W-:Y:S05]  /*9d60*/  @!P1 NANOSLEEP.SYNCS 0x989680 ;  /* 0x009896800000995d */ /* 0x004fea0003900000 */
[----:B------:R-:W2:Y:S02]  /*9d70*/  @!P1 SYNCS.PHASECHK.TRANS64 P1, [R0+URZ+0x90], R5 ;  /* 0x00009005000095a7 */ /* 0x000ea400080210ff */
[----:B--2---:R-:W-:Y:S05]  /*9d80*/  @!P1 BRA `(.L_x_50) ;  /* 0xfffffffc00f09947 */ /* 0x004fea000383ffff */
[----:B------:R-:W-:Y:S05]  /*9d90*/  BRA `(.L_x_162) ;  /* 0xffffff9000447947 */ /* 0x000fea000383ffff */
.L_x_53:
[----:B------:R-:W-:-:S07]  /*9da0*/  MOV R0, UR4 ;  /* 0x0000000400007c02 */ /* 0x000fce0008000f00 */
.L_x_163:
[----:B-1----:R1:W2:Y:S02]  /*9db0*/  SYNCS.PHASECHK.TRANS64.TRYWAIT P0, [R0+URZ+0xa0], R3 ;  /* 0x0000a003000075a7 */ /* 0x0022a400080011ff */
[----:B--2---:R-:W-:Y:S05]  /*9dc0*/  @!P0 NANOSLEEP.SYNCS 0x989680 ;  /* 0x009896800000895d */ /* 0x004fea0003900000 */
[----:B------:R-:W2:Y:S02]  /*9dd0*/  @!P0 SYNCS.PHASECHK.TRANS64 P0, [R0+URZ+0xa0], R3 ;  /* 0x0000a003000085a7 */ /* 0x000ea400080010ff */
[----:B--2---:R-:W-:Y:S05]  /*9de0*/  @!P0 BRA `(.L_x_163) ;  /* 0xfffffffc00f08947 */ /* 0x004fea000383ffff */
[----:B------:R-:W-:Y:S05]  /*9df0*/  BRA `(.L_x_52) ;  /* 0xffffff9000987947 */ /* 0x000fea000383ffff */
.L_x_62:
[----:B-1----:R-:W-:-:S04]  /*9e00*/  MOV R5, UR5 ;  /* 0x0000000500057c02 */ /* 0x002fc80008000f00 */
[----:B------:R1:W2:Y:S03]  /*9e10*/  SYNCS.PHASECHK.TRANS64.TRYWAIT P0, [R5+URZ+0x8], R6 ;  /* 0x00000806050075a7 */ /* 0x0002a600080011ff */
[----:B--2---:R-:W-:Y:S05]  /*9e20*/  @!P0 NANOSLEEP.SYNCS 0x989680 ;  /* 0x009896800000895d */ /* 0x004fea0003900000 */
[----:B------:R-:W2:Y:S02]  /*9e30*/  @!P0 SYNCS.PHASECHK.TRANS64 P0, [R5+URZ+0x8], R6 ;  /* 0x00000806050085a7 */ /* 0x000ea400080010ff */
[----:B--2---:R-:W-:Y:S05]  /*9e40*/  @!P0 BRA `(.L_x_62) ;  /* 0xfffffffc00ec8947 */ /* 0x004fea000383ffff */
[----:B------:R-:W-:Y:S05]  /*9e50*/  BRA `(.L_x_61) ;  /* 0xffffff9400507947 */ /* 0x000fea000383ffff */
.L_x_64:
[----:B------:R-:W-:Y:S01]  /*9e60*/  BSSY B0, `(.L_x_164) ;  /* 0x0000006000007945 */ /* 0x000fe20003800000 */
[----:B------:R-:W-:-:S07]  /*9e70*/  MOV R15, 0xffffffff ;  /* 0xffffffff000f7802 */ /* 0x000fce0000000f00 */
[----:B-1---5:R-:W-:Y:S05]  /*9e80*/  WARPSYNC.COLLECTIVE R15, `(.L_x_165) ;  /* 0x000000000f0c7348 */ /* 0x022fea0003c00000 */
[----:B------:R-:W-:Y:S02]  /*9e90*/  ELECT P6, UR79, PT ;  /* 0x00000000004f782f */ /* 0x000fe400038c0000 */
[----:B------:R-:W-:Y:S01]  /*9ea0*/  MOV R14, UR79 ;  /* 0x0000004f000e7c02 */ /* 0x000fe20008000f00 */
[----:B-1---5:R-:W-:Y:S10]  /*9eb0*/  ENDCOLLECTIVE ;  /* 0x000000000000791b */ /* 0x022ff40003800000 */
.L_x_165:
[----:B------:R-:W-:Y:S05]  /*9ec0*/  BSYNC B0 ;  /* 0x0000000000007941 */ /* 0x000fea0003800000 */
.L_x_164:
[----:B------:R-:W-:Y:S01]  /*9ed0*/  PLOP3.LUT P0, PT, P6, PT, PT, 0x80, 0x8 ;  /* 0x000000000008781c */ /* 0x000fe2000370f070 */
[----:B------:R-:W-:-:S12]  /*9ee0*/  BRA `(.L_x_166) ;  /* 0xffffff94007c7947 */ /* 0x000fd8000383ffff */
.L_x_66:
[----:B-1----:R-:W-:-:S04]  /*9ef0*/  MOV R3, UR5 ;  /* 0x0000000500037c02 */ /* 0x002fc80008000f00 */
[----:B------:R1:W2:Y:S03]  /*9f00*/  SYNCS.PHASECHK.TRANS64.TRYWAIT P0, [R3+URZ+0x8], R4 ;  /* 0x00000804030075a7 */ /* 0x0002a600080011ff */
[----:B--2---:R-:W-:Y:S05]  /*9f10*/  @!P0 NANOSLEEP.SYNCS 0x989680 ;  /* 0x009896800000895d */ /* 0x004fea0003900000 */
[----:B------:R-:W2:Y:S02]  /*9f20*/  @!P0 SYNCS.PHASECHK.TRANS64 P0, [R3+URZ+0x8], R4 ;  /* 0x00000804030085a7 */ /* 0x000ea400080010ff */
[----:B--2---:R-:W-:Y:S05]  /*9f30*/  @!P0 BRA `(.L_x_66) ;  /* 0xfffffffc00ec8947 */ /* 0x004fea000383ffff */
[----:B------:R-:W-:Y:S05]  /*9f40*/  BRA `(.L_x_65) ;  /* 0xffffff9400807947 */ /* 0x000fea000383ffff */
.L_x_67:
[----:B-1----:R1:W2:Y:S02]  /*9f50*/  SYNCS.PHASECHK.TRANS64.TRYWAIT P0, [R0+URZ+0x90], R5 ;  /* 0x00009005000075a7 */ /* 0x0022a400080011ff */
[----:B--2---:R-:W-:Y:S05]  /*9f60*/  @!P0 NANOSLEEP.SYNCS 0x989680 ;  /* 0x009896800000895d */ /* 0x004fea0003900000 */
[----:B------:R-:W2:Y:S02]  /*9f70*/  @!P0 SYNCS.PHASECHK.TRANS64 P0, [R0+URZ+0x90], R5 ;  /* 0x00009005000085a7 */ /* 0x000ea400080010ff */
[----:B--2---:R-:W-:Y:S05]  /*9f80*/  @!P0 BRA `(.L_x_67) ;  /* 0xfffffffc00f08947 */ /* 0x004fea000383ffff */
[----:B------:R-:W-:Y:S05]  /*9f90*/  BRA `(.L_x_167) ;  /* 0xffffff98005c7947 */ /* 0x000fea000383ffff */
.L_x_69:
[----:B------:R-:W-:-:S07]  /*9fa0*/  MOV R0, UR23 ;  /* 0x0000001700007c02 */ /* 0x000fce0008000f00 */
.L_x_168:
[----:B-1----:R1:W2:Y:S02]  /*9fb0*/  SYNCS.PHASECHK.TRANS64.TRYWAIT P0, [R0+URZ+0xd0], R5 ;  /* 0x0000d005000075a7 */ /* 0x0022a400080011ff */
[----:B--2---:R-:W-:Y:S05]  /*9fc0*/  @!P0 NANOSLEEP.SYNCS 0x989680 ;  /* 0x009896800000895d */ /* 0x004fea0003900000 */
[----:B------:R-:W2:Y:S02]  /*9fd0*/  @!P0 SYNCS.PHASECHK.TRANS64 P0, [R0+URZ+0xd0], R5 ;  /* 0x0000d005000085a7 */ /* 0x000ea400080010ff */
[----:B--2---:R-:W-:Y:S05]  /*9fe0*/  @!P0 BRA `(.L_x_168) ;  /* 0xfffffffc00f08947 */ /* 0x004fea000383ffff */
[----:B------:R-:W-:Y:S05]  /*9ff0*/  BRA `(.L_x_169) ;  /* 0xffffff9800a87947 */ /* 0x000fea000383ffff */
.L_x_72:
[----:B------:R-:W-:Y:S07]  /*a000*/  MOV R0, UR5 ;  /* 0x0000000500007c02 */ /* 0x000fee0008000f00 */
.L_x_170:
[----:B-1----:R1:W2:Y:S02]  /*a010*/  SYNCS.PHASECHK.TRANS64.TRYWAIT P0, [R0+URZ], R5 ;  /* 0x00000005000075a7 */ /* 0x0022a400080011ff */
[----:B--2---:R-:W-:Y:S05]  /*a020*/  @!P0 NANOSLEEP.SYNCS 0x989680 ;  /* 0x009896800000895d */ /* 0x004fea0003900000 */
[----:B------:R-:W2:Y:S02]  /*a030*/  @!P0 SYNCS.PHASECHK.TRANS64 P0, [R0+URZ], R5 ;  /* 0x00000005000085a7 */ /* 0x000ea400080010ff */
[----:B--2---:R-:W-:Y:S05]  /*a040*/  @!P0 BRA `(.L_x_170) ;  /* 0xfffffffc00f08947 */ /* 0x004fea000383ffff */
[----:B------:R-:W-:Y:S05]  /*a050*/  BRA `(.L_x_71) ;  /* 0xffffff9800bc7947 */ /* 0x000fea000383ffff */
.L_x_76:
[----:B-1----:R-:W-:-:S07]  /*a060*/  MOV R0, UR4 ;  /* 0x0000000400007c02 */ /* 0x002fce0008000f00 */
.L_x_171:
[----:B-1----:R1:W2:Y:S02]  /*a070*/  SYNCS.PHASECHK.TRANS64.TRYWAIT P0, [R0+URZ], R3 ;  /* 0x00000003000075a7 */ /* 0x0022a400080011ff */
[----:B--2---:R-:W-:Y:S05]  /*a080*/  @!P0 NANOSLEEP.SYNCS 0x989680 ;  /* 0x009896800000895d */ /* 0x004fea0003900000 */
[----:B------:R-:W2:Y:S02]  /*a090*/  @!P0 SYNCS.PHASECHK.TRANS64 P0, [R0+URZ], R3 ;  /* 0x00000003000085a7 */ /* 0x000ea400080010ff */
[----:B--2---:R-:W-:Y:S05]  /*a0a0*/  @!P0 BRA `(.L_x_171) ;  /* 0xfffffffc00f08947 */ /* 0x004fea000383ffff */
[----:B------:R-:W-:Y:S05]  /*a0b0*/  BRA `(.L_x_172) ;  /* 0xffffff9c00887947 */ /* 0x000fea000383ffff */
.L_x_77:
[----:B------:R-:W-:-:S07]  /*a0c0*/  MOV R0, UR5 ;  /* 0x0000000500007c02 */ /* 0x000fce0008000f00 */
.L_x_173:
[----:B-1----:R1:W2:Y:S02]  /*a0d0*/  SYNCS.PHASECHK.TRANS64.TRYWAIT P0, [R0+URZ], R3 ;  /* 0x00000003000075a7 */ /* 0x0022a400080011ff */
[----:B--2---:R-:W-:Y:S05]  /*a0e0*/  @!P0 NANOSLEEP.SYNCS 0x989680 ;  /* 0x009896800000895d */ /* 0x004fea0003900000 */
[----:B------:R-:W2:Y:S02]  /*a0f0*/  @!P0 SYNCS.PHASECHK.TRANS64 P0, [R0+URZ], R3 ;  /* 0x00000003000085a7 */ /* 0x000ea400080010ff */
[----:B--2---:R-:W-:Y:S05]  /*a100*/  @!P0 BRA `(.L_x_173) ;  /* 0xfffffffc00f08947 */ /* 0x004fea000383ffff */
[----:B------:R-:W-:Y:S05]  /*a110*/  BRA `(.L_x_174) ;  /* 0xffffff9c00947947 */ /* 0x000fea000383ffff */
.L_x_78:
[----:B------:R-:W-:-:S07]  /*a120*/  MOV R0, UR5 ;  /* 0x0000000500007c02 */ /* 0x000fce0008000f00 */
.L_x_175:
[----:B-1----:R1:W2:Y:S02]  /*a130*/  SYNCS.PHASECHK.TRANS64.TRYWAIT P0, [R0+URZ], R3 ;  /* 0x00000003000075a7 */ /* 0x0022a400080011ff */
[----:B--2---:R-:W-:Y:S05]  /*a140*/  @!P0 NANOSLEEP.SYNCS 0x989680 ;  /* 0x009896800000895d */ /* 0x004fea0003900000 */
[----:B------:R-:W2:Y:S02]  /*a150*/  @!P0 SYNCS.PHASECHK.TRANS64 P0, [R0+URZ], R3 ;  /* 0x00000003000085a7 */ /* 0x000ea400080010ff */
[----:B--2---:R-:W-:Y:S05]  /*a160*/  @!P0 BRA `(.L_x_175) ;  /* 0xfffffffc00f08947 */ /* 0x004fea000383ffff */
[----:B------:R-:W-:Y:S05]  /*a170*/  BRA `(.L_x_176) ;  /* 0xffffff9c00a07947 */ /* 0x000fea000383ffff */
.L_x_81:
[----:B------:R-:W-:-:S07]  /*a180*/  MOV R0, UR17 ;  /* 0x0000001100007c02 */ /* 0x000fce0008000f00 */
.L_x_177:
[----:B-1----:R1:W2:Y:S02]  /*a190*/  SYNCS.PHASECHK.TRANS64.TRYWAIT P1, [R0+URZ+0x110], R3 ;  /* 0x00011003000075a7 */ /* 0x0022a400080211ff */
[----:B--2---:R-:W-:Y:S05]  /*a1a0*/  @!P1 NANOSLEEP.SYNCS 0x989680 ;  /* 0x009896800000995d */ /* 0x004fea0003900000 */
[----:B------:R-:W2:Y:S02]  /*a1b0*/  @!P1 SYNCS.PHASECHK.TRANS64 P1, [R0+URZ+0x110], R3 ;  /* 0x00011003000095a7 */ /* 0x000ea400080210ff */
[----:B--2---:R-:W-:Y:S05]  /*a1c0*/  @!P1 BRA `(.L_x_177) ;  /* 0xfffffffc00f09947 */ /* 0x004fea000383ffff */
[----:B------:R-:W-:Y:S05]  /*a1d0*/  BRA `(.L_x_178) ;  /* 0xffffff9c00ec7947 */ /* 0x000fea000383ffff */
.L_x_86:
[----:B--2---:R2:W3:Y:S02]  /*a1e0*/  SYNCS.PHASECHK.TRANS64.TRYWAIT P0, [R12+URZ+0x90], R9 ;  /* 0x000090090c0075a7 */ /* 0x0044e400080011ff */
[----:B---3--:R-:W-:Y:S05]  /*a1f0*/  @!P0 NANOSLEEP.SYNCS 0x989680 ;  /* 0x009896800000895d */ /* 0x008fea0003900000 */
[----:B------:R-:W3:Y:S02]  /*a200*/  @!P0 SYNCS.PHASECHK.TRANS64 P0, [R12+URZ+0x90], R9 ;  /* 0x000090090c0085a7 */ /* 0x000ee400080010ff */
[----:B---3--:R-:W-:Y:S05]  /*a210*/  @!P0 BRA `(.L_x_86) ;  /* 0xfffffffc00f08947 */ /* 0x008fea000383ffff */
[----:B------:R-:W-:Y:S05]  /*a220*/  BRA `(.L_x_179) ;  /* 0xffffffa400247947 */ /* 0x000fea000383ffff */
.L_x_89:
[----:B------:R-:W-:Y:S07]  /*a230*/  MOV R0, UR21 ;  /* 0x0000001500007c02 */ /* 0x000fee0008000f00 */
.L_x_180:
[----:B--2---:R2:W3:Y:S02]  /*a240*/  SYNCS.PHASECHK.TRANS64.TRYWAIT P2, [R0+URZ+0x88], R11 ;  /* 0x0000880b000075a7 */ /* 0x0044e400080411ff */
[----:B---3--:R-:W-:Y:S05]  /*a250*/  @!P2 NANOSLEEP.SYNCS 0x989680 ;  /* 0x009896800000a95d */ /* 0x008fea0003900000 */
[----:B------:R-:W3:Y:S02]  /*a260*/  @!P2 SYNCS.PHASECHK.TRANS64 P2, [R0+URZ+0x88], R11 ;  /* 0x0000880b0000a5a7 */ /* 0x000ee400080410ff */
[----:B---3--:R-:W-:Y:S05]  /*a270*/  @!P2 BRA `(.L_x_180) ;  /* 0xfffffffc00f0a947 */ /* 0x008fea000383ffff */
[----:B------:R-:W-:Y:S05]  /*a280*/  BRA `(.L_x_88) ;  /* 0xffffffa8008c7947 */ /* 0x000fea000383ffff */
.L_x_92:
[----:B--2---:R-:W-:Y:S07]  /*a290*/  MOV R0, UR21 ;  /* 0x0000001500007c02 */ /* 0x004fee0008000f00 */
.L_x_181:
[----:B--2---:R2:W3:Y:S02]  /*a2a0*/  SYNCS.PHASECHK.TRANS64.TRYWAIT P0, [R0+URZ+0x60], R9 ;  /* 0x00006009000075a7 */ /* 0x0044e400080011ff */
[----:B---3--:R-:W-:Y:S05]  /*a2b0*/  @!P0 NANOSLEEP.SYNCS 0x989680 ;  /* 0x009896800000895d */ /* 0x008fea0003900000 */
[----:B------:R-:W3:Y:S02]  /*a2c0*/  @!P0 SYNCS.PHASECHK.TRANS64 P0, [R0+URZ+0x60], R9 ;  /* 0x00006009000085a7 */ /* 0x000ee400080010ff */
[----:B---3--:R-:W-:Y:S05]  /*a2d0*/  @!P0 BRA `(.L_x_181) ;  /* 0xfffffffc00f08947 */ /* 0x008fea000383ffff */
[----:B------:R-:W-:Y:S05]  /*a2e0*/  BRA `(.L_x_182) ;  /* 0xffffffa800e87947 */ /* 0x000fea000383ffff */
.L_x_93:
[----:B------:R-:W-:Y:S07]  /*a2f0*/  MOV R0, UR21 ;  /* 0x0000001500007c02 */ /* 0x000fee0008000f00 */
.L_x_183:
[----:B--2---:R2:W3:Y:S02]  /*a300*/  SYNCS.PHASECHK.TRANS64.TRYWAIT P0, [R0+URZ+0x68], R9 ;  /* 0x00006809000075a7 */ /* 0x0044e400080011ff */
[----:B---3--:R-:W-:Y:S05]  /*a310*/  @!P0 NANOSLEEP.SYNCS 0x989680 ;  /* 0x009896800000895d */ /* 0x008fea0003900000 */
[----:B------:R-:W3:Y:S02]  /*a320*/  @!P0 SYNCS.PHASECHK.TRANS64 P0, [R0+URZ+0x68], R9 ;  /* 0x00006809000085a7 */ /* 0x000ee400080010ff */
[----:B---3--:R-:W-:Y:S05]  /*a330*/  @!P0 BRA `(.L_x_183) ;  /* 0xfffffffc00f08947 */ /* 0x008fea000383ffff */
[----:B------:R-:W-:Y:S05]  /*a340*/  BRA `(.L_x_184) ;  /* 0xffffffac00207947 */ /* 0x000fea000383ffff */
.L_x_94:
[----:B------:R-:W-:Y:S07]  /*a350*/  MOV R0, UR21 ;  /* 0x0000001500007c02 */ /* 0x000fee0008000f00 */
.L_x_185:
[----:B--2---:R2:W3:Y:S02]  /*a360*/  SYNCS.PHASECHK.TRANS64.TRYWAIT P0, [R0+URZ+0x70], R9 ;  /* 0x00007009000075a7 */ /* 0x0044e400080011ff */
[----:B---3--:R-:W-:Y:S05]  /*a370*/  @!P0 NANOSLEEP.SYNCS 0x989680 ;  /* 0x009896800000895d */ /* 0x008fea0003900000 */
[----:B------:R-:W3:Y:S02]  /*a380*/  @!P0 SYNCS.PHASECHK.TRANS64 P0, [R0+URZ+0x70], R9 ;  /* 0x00007009000085a7 */ /* 0x000ee400080010ff */
[----:B---3--:R-:W-:Y:S05]  /*a390*/  @!P0 BRA `(.L_x_185) ;  /* 0xfffffffc00f08947 */ /* 0x008fea000383ffff */
[----:B------:R-:W-:Y:S05]  /*a3a0*/  BRA `(.L_x_186) ;  /* 0xffffffac00647947 */ /* 0x000fea000383ffff */
.L_x_95:
[----:B------:R-:W-:Y:S07]  /*a3b0*/  MOV R0, UR21 ;  /* 0x0000001500007c02 */ /* 0x000fee0008000f00 */
.L_x_187:
[----:B--2---:R2:W3:Y:S02]  /*a3c0*/  SYNCS.PHASECHK.TRANS64.TRYWAIT P0, [R0+URZ+0x78], R9 ;  /* 0x00007809000075a7 */ /* 0x0044e400080011ff */
[----:B---3--:R-:W-:Y:S05]  /*a3d0*/  @!P0 NANOSLEEP.SYNCS 0x989680 ;  /* 0x009896800000895d */ /* 0x008fea0003900000 */
[----:B------:R-:W3:Y:S02]  /*a3e0*/  @!P0 SYNCS.PHASECHK.TRANS64 P0, [R0+URZ+0x78], R9 ;  /* 0x00007809000085a7 */ /* 0x000ee400080010ff */
[----:B---3--:R-:W-:Y:S05]  /*a3f0*/  @!P0 BRA `(.L_x_187) ;  /* 0xfffffffc00f08947 */ /* 0x008fea000383ffff */
[----:B------:R-:W-:Y:S05]  /*a400*/  BRA `(.L_x_188) ;  /* 0xffffffac00a47947 */ /* 0x000fea000383ffff */
.L_x_97:
[----:B------:R-:W-:-:S07]  /*a410*/  MOV R0, UR21 ;  /* 0x0000001500007c02 */ /* 0x000fce0008000f00 */
.L_x_189:
[----:B---3--:R3:W4:Y:S02]  /*a420*/  SYNCS.PHASECHK.TRANS64.TRYWAIT P0, [R0+URZ+0x60], R3 ;  /* 0x00006003000075a7 */ /* 0x00872400080011ff */
[----:B----4-:R-:W-:Y:S05]  /*a430*/  @!P0 NANOSLEEP.SYNCS 0x989680 ;  /* 0x009896800000895d */ /* 0x010fea0003900000 */
[----:B------:R-:W4:Y:S02]  /*a440*/  @!P0 SYNCS.PHASECHK.TRANS64 P0, [R0+URZ+0x60], R3 ;  /* 0x00006003000085a7 */ /* 0x000f2400080010ff */
[----:B----4-:R-:W-:Y:S05]  /*a450*/  @!P0 BRA `(.L_x_189) ;  /* 0xfffffffc00f08947 */ /* 0x010fea000383ffff */
[----:B------:R-:W-:Y:S05]  /*a460*/  BRA `(.L_x_190) ;  /* 0xffffffb0001c7947 */ /* 0x000fea000383ffff */
.L_x_98:
[----:B---3--:R-:W-:-:S07]  /*a470*/  MOV R0, UR21 ;  /* 0x0000001500007c02 */ /* 0x008fce0008000f00 */
.L_x_191:
[----:B---3--:R3:W4:Y:S02]  /*a480*/  SYNCS.PHASECHK.TRANS64.TRYWAIT P0, [R0+URZ+0x68], R3 ;  /* 0x00006803000075a7 */ /* 0x00872400080011ff */
[----:B----4-:R-:W-:Y:S05]  /*a490*/  @!P0 NANOSLEEP.SYNCS 0x989680 ;  /* 0x009896800000895d */ /* 0x010fea0003900000 */
[----:B------:R-:W4:Y:S02]  /*a4a0*/  @!P0 SYNCS.PHASECHK.TRANS64 P0, [R0+URZ+0x68], R3 ;  /* 0x00006803000085a7 */ /* 0x000f2400080010ff */
[----:B----4-:R-:W-:Y:S05]  /*a4b0*/  @!P0 BRA `(.L_x_191) ;  /* 0xfffffffc00f08947 */ /* 0x010fea000383ffff */
[----:B------:R-:W-:Y:S05]  /*a4c0*/  BRA `(.L_x_192) ;  /* 0xffffffb0000c7947 */ /* 0x000fea000383ffff */
.L_x_99:
[----:B---3--:R-:W-:-:S07]  /*a4d0*/  MOV R0, UR21 ;  /* 0x0000001500007c02 */ /* 0x008fce0008000f00 */
.L_x_193:
[----:B---3--:R3:W4:Y:S02]  /*a4e0*/  SYNCS.PHASECHK.TRANS64.TRYWAIT P0, [R0+URZ+0x70], R3 ;  /* 0x00007003000075a7 */ /* 0x00872400080011ff */
[----:B----4-:R-:W-:Y:S05]  /*a4f0*/  @!P0 NANOSLEEP.SYNCS 0x989680 ;  /* 0x009896800000895d */ /* 0x010fea0003900000 */
[----:B------:R-:W4:Y:S02]  /*a500*/  @!P0 SYNCS.PHASECHK.TRANS64 P0, [R0+URZ+0x70], R3 ;  /* 0x00007003000085a7 */ /* 0x000f2400080010ff */
[----:B----4-:R-:W-:Y:S05]  /*a510*/  @!P0 BRA `(.L_x_193) ;  /* 0xfffffffc00f08947 */ /* 0x010fea000383ffff */
[----:B------:R-:W-:Y:S05]  /*a520*/  BRA `(.L_x_194) ;  /* 0xffffffac00fc7947 */ /* 0x000fea000383ffff */
.L_x_101:
[----:B-1----:R1:W2:Y:S02]  /*a530*/  SYNCS.PHASECHK.TRANS64.TRYWAIT P0, [R3+URZ+0x90], R0 ;  /* 0x00009000030075a7 */ /* 0x0022a400080011ff */
[----:B--2---:R-:W-:Y:S05]  /*a540*/  @!P0 NANOSLEEP.SYNCS 0x989680 ;  /* 0x009896800000895d */ /* 0x004fea0003900000 */
[----:B------:R-:W2:Y:S02]  /*a550*/  @!P0 SYNCS.PHASECHK.TRANS64 P0, [R3+URZ+0x90], R0 ;  /* 0x00009000030085a7 */ /* 0x000ea400080010ff */
[----:B--2---:R-:W-:Y:S05]  /*a560*/  @!P0 BRA `(.L_x_101) ;  /* 0xfffffffc00f08947 */ /* 0x004fea000383ffff */
[----:B------:R-:W-:Y:S05]  /*a570*/  BRA `(.L_x_195) ;  /* 0xffffffb000bc7947 */ /* 0x000fea000383ffff */
.L_x_112:
[----:B-1----:R-:W-:Y:S04]  /*a580*/  MOV R0, UR44 ;  /* 0x0000002c00007c02 */ /* 0x002fe80008000f00 */
[----:B------:R1:W2:Y:S03]  /*a590*/  SYNCS.PHASECHK.TRANS64.TRYWAIT P1, [R0+URZ+0x40], R5 ;  /* 0x00004005000075a7 */ /* 0x0002a600080211ff */
[----:B--2---:R-:W-:Y:S05]  /*a5a0*/  @!P1 NANOSLEEP.SYNCS 0x989680 ;  /* 0x009896800000995d */ /* 0x004fea0003900000 */
[----:B------:R-:W2:Y:S02]  /*a5b0*/  @!P1 SYNCS.PHASECHK.TRANS64 P1, [R0+URZ+0x40], R5 ;  /* 0x00004005000095a7 */ /* 0x000ea400080210ff */
[----:B--2---:R-:W-:Y:S05]  /*a5c0*/  @!P1 BRA `(.L_x_112) ;  /* 0xfffffffc00ec9947 */ /* 0x004fea000383ffff */
[----:B------:R-:W-:Y:S05]  /*a5d0*/  BRA `(.L_x_111) ;  /* 0xffffffc000207947 */ /* 0x000fea000383ffff */
.L_x_114:
[----:B-1----:R1:W4:Y:S02]  /*a5e0*/  SYNCS.PHASECHK.TRANS64.TRYWAIT P0, [R98+URZ+0xb0], R3 ;  /* 0x0000b003620075a7 */ /* 0x00232400080011ff */
[----:B----4-:R-:W-:Y:S05]  /*a5f0*/  @!P0 NANOSLEEP.SYNCS 0x989680 ;  /* 0x009896800000895d */ /* 0x010fea0003900000 */
[----:B------:R-:W4:Y:S02]  /*a600*/  @!P0 SYNCS.PHASECHK.TRANS64 P0, [R98+URZ+0xb0], R3 ;  /* 0x0000b003620085a7 */ /* 0x000f2400080010ff */
[----:B----4-:R-:W-:Y:S05]  /*a610*/  @!P0 BRA `(.L_x_114) ;  /* 0xfffffffc00f08947 */ /* 0x010fea000383ffff */
[----:B------:R-:W-:Y:S05]  /*a620*/  BRA `(.L_x_113) ;  /* 0xffffffc000487947 */ /* 0x000fea000383ffff */
.L_x_123:
[----:B---3--:R3:W4:Y:S02]  /*a630*/  SYNCS.PHASECHK.TRANS64.TRYWAIT P0, [R3+URZ+0x40], R0 ;  /* 0x00004000030075a7 */ /* 0x00872400080011ff */
[----:B----4-:R-:W-:Y:S05]  /*a640*/  @!P0 NANOSLEEP.SYNCS 0x989680 ;  /* 0x009896800000895d */ /* 0x010fea0003900000 */
[----:B------:R-:W4:Y:S02]  /*a650*/  @!P0 SYNCS.PHASECHK.TRANS64 P0, [R3+URZ+0x40], R0 ;  /* 0x00004000030085a7 */ /* 0x000f2400080010ff */
[----:B----4-:R-:W-:Y:S05]  /*a660*/  @!P0 BRA `(.L_x_123) ;  /* 0xfffffffc00f08947 */ /* 0x010fea000383ffff */
[----:B------:R-:W-:Y:S05]  /*a670*/  BRA `(.L_x_122) ;  /* 0xffffffcc00247947 */ /* 0x000fea000383ffff */
.L_x_131:
[----:B-1----:R1:W4:Y:S02]  /*a680*/  SYNCS.PHASECHK.TRANS64.TRYWAIT P0, [R62+URZ+0x40], R5 ;  /* 0x000040053e0075a7 */ /* 0x00232400080011ff */
[----:B----4-:R-:W-:Y:S05]  /*a690*/  @!P0 NANOSLEEP.SYNCS 0x989680 ;  /* 0x009896800000895d */ /* 0x010fea0003900000 */
[----:B------:R-:W4:Y:S02]  /*a6a0*/  @!P0 SYNCS.PHASECHK.TRANS64 P0, [R62+URZ+0x40], R5 ;  /* 0x000040053e0085a7 */ /* 0x000f2400080010ff */
[----:B----4-:R-:W-:Y:S05]  /*a6b0*/  @!P0 BRA `(.L_x_131) ;  /* 0xfffffffc00f08947 */ /* 0x010fea000383ffff */
[----:B------:R-:W-:Y:S05]  /*a6c0*/  BRA `(.L_x_130) ;  /* 0xffffffd800287947 */ /* 0x000fea000383ffff */
.L_x_139:
[----:B-1----:R1:W4:Y:S02]  /*a6d0*/  SYNCS.PHASECHK.TRANS64.TRYWAIT P0, [R61+URZ+0x40], R4 ;  /* 0x000040043d0075a7 */ /* 0x00232400080011ff */
[----:B----4-:R-:W-:Y:S05]  /*a6e0*/  @!P0 NANOSLEEP.SYNCS 0x989680 ;  /* 0x009896800000895d */ /* 0x010fea0003900000 */
[----:B------:R-:W4:Y:S02]  /*a6f0*/  @!P0 SYNCS.PHASECHK.TRANS64 P0, [R61+URZ+0x40], R4 ;  /* 0x000040043d0085a7 */ /* 0x000f2400080010ff */
[----:B----4-:R-:W-:Y:S05]  /*a700*/  @!P0 BRA `(.L_x_139) ;  /* 0xfffffffc00f08947 */ /* 0x010fea000383ffff */
[----:B------:R-:W-:Y:S05]  /*a710*/  BRA `(.L_x_138) ;  /* 0xffffffe400287947 */ /* 0x000fea000383ffff */
        .weak           $__internal_0_$__cuda_sm10x_tcgen05_guardrail_trap_col_being_dealloced_not_returned_by_alloc
        .type           $__internal_0_$__cuda_sm10x_tcgen05_guardrail_trap_col_being_dealloced_not_returned_by_alloc,@function
        .size           $__internal_0_$__cuda_sm10x_tcgen05_guardrail_trap_col_being_dealloced_not_returned_by_alloc,($__internal_1_$__cuda_sm10x_tcgen05_guardrail_trap_phase_invalid_during_alloc - $__internal_0_$__cuda_sm10x_tcgen05_guardrail_trap_col_being_dealloced_not_returned_by_alloc)
$__internal_0_$__cuda_sm10x_tcgen05_guardrail_trap_col_being_dealloced_not_returned_by_alloc:
[----:B------:R-:W-:Y:S05]  /*a720*/  BPT.TRAP 0x1 ;  /* 0x000000040000795c */ /* 0x000fea0000300000 */
[----:B------:R-:W-:-:S04]  /*a730*/  HFMA2 R3, -RZ, RZ, 0, 0 ;  /* 0x00000000ff037431 */ /* 0x000fc800000001ff */
[----:B------:R-:W-:Y:S05]  /*a740*/  RET.REL.NODEC R2 `(_ZN7cutlass13device_kernelINS_4gemm6kernel13GemmUniversalIN4cute5tupleIJiiiiEEENS1_10collective13CollectiveMmaINS1_35MainloopSm100TmaUmmaWarpSpecializedILi4ELi2ELi4ENS5_IJNS4_1CILi2EEESB_NSA_ILi1EEEEEEEENS5_IJNSA_ILi256EEENSA_ILi128EEENSA_ILi32EEEEEENS_10bfloat16_tENS5_IJlSC_lEEESJ_SK_NS4_8TiledMMAINS4_8MMA_AtomIJNS4_26SM100_MMA_F16BF16_2x1SM_SSISJ_SJ_fLi256ELi128ELNS4_4UMMA5MajorE0ELSP_0ELNSO_7ScaleInE0ELSQ_0EEEEEENS4_6LayoutINS5_IJSC_SC_SC_EEENS5_IJNSA_ILi0EEESV_SV_EEEEENS5_IJNS4_10UnderscoreESY_SY_EEEEENS4_28SM100_TMA_2SM_LOAD_MULTICASTENS4_14ComposedLayoutINS4_7SwizzleILi2ELi4ELi3EEENS4_18smem_ptr_flag_bitsILi16EEENST_INS5_IJNSA_ILi8EEESH_EEENS5_IJSH_SC_EEEEEEEvNS4_8identityENS4_18SM100_TMA_2SM_LOADES1B_vS1C_EENS_8epilogue10collective18CollectiveEpilogueINS1F_23Sm100TmaWarpSpecializedILi4ELi2ELi32ELb1ELb0EEEJNS5_IJSG_SG_SH_EEENS5_IJNST_ISG_SC_EENST_ISH_SC_EEEEESJ_SK_SJ_SK_NS1F_6fusion15FusionCallbacksIS1J_NS1O_17LinearCombinationISJ_fSJ_fLNS_15FloatRoundStyleE2EEES1K_S1N_JEEENS4_5SM1004TMEM4LOAD26SM100_TMEM_LOAD_32dp32b32xENS4_13SM90_TMA_LOADES1B_NS4_39AutoVectorizingCopyWithAssumedAlignmentILi128EEENS4_14SM90_TMA_STOREES1B_S20_S20_EEEvvEEEEvNT_6ParamsE) ;  /* 0xffffff58022c7950 */ /* 0x000fea0003c3ffff */
        .weak           $__internal_1_$__cuda_sm10x_tcgen05_guardrail_trap_phase_invalid_during_alloc
        .type           $__internal_1_$__cuda_sm10x_tcgen05_guardrail_trap_phase_invalid_during_alloc,@function
        .size           $__internal_1_$__cuda_sm10x_tcgen05_guardrail_trap_phase_invalid_during_alloc,($__internal_2_$__cuda_sm10x_tcgen05_guardrail_trap_unallocated_columns_being_dealloced - $__internal_1_$__cuda_sm10x_tcgen05_guardrail_trap_phase_invalid_during_alloc)
$__internal_1_$__cuda_sm10x_tcgen05_guardrail_trap_phase_invalid_during_alloc:
[----:B------:R-:W-:Y:S05]  /*a750*/  BPT.TRAP 0x1 ;  /* 0x000000040000795c */ /* 0x000fea0000300000 */
[----:B------:R-:W-:-:S04]  /*a760*/  MOV R5, 0x0 ;  /* 0x0000000000057802 */ /* 0x000fc80000000f00 */
[----:B------:R-:W-:Y:S05]  /*a770*/  RET.REL.NODEC R4 `(_ZN7cutlass13device_kernelINS_4gemm6kernel13GemmUniversalIN4cute5tupleIJiiiiEEENS1_10collective13CollectiveMmaINS1_35MainloopSm100TmaUmmaWarpSpecializedILi4ELi2ELi4ENS5_IJNS4_1CILi2EEESB_NSA_ILi1EEEEEEEENS5_IJNSA_ILi256EEENSA_ILi128EEENSA_ILi32EEEEEENS_10bfloat16_tENS5_IJlSC_lEEESJ_SK_NS4_8TiledMMAINS4_8MMA_AtomIJNS4_26SM100_MMA_F16BF16_2x1SM_SSISJ_SJ_fLi256ELi128ELNS4_4UMMA5MajorE0ELSP_0ELNSO_7ScaleInE0ELSQ_0EEEEEENS4_6LayoutINS5_IJSC_SC_SC_EEENS5_IJNSA_ILi0EEESV_SV_EEEEENS5_IJNS4_10UnderscoreESY_SY_EEEEENS4_28SM100_TMA_2SM_LOAD_MULTICASTENS4_14ComposedLayoutINS4_7SwizzleILi2ELi4ELi3EEENS4_18smem_ptr_flag_bitsILi16EEENST_INS5_IJNSA_ILi8EEESH_EEENS5_IJSH_SC_EEEEEEEvNS4_8identityENS4_18SM100_TMA_2SM_LOADES1B_vS1C_EENS_8epilogue10collective18CollectiveEpilogueINS1F_23Sm100TmaWarpSpecializedILi4ELi2ELi32ELb1ELb0EEEJNS5_IJSG_SG_SH_EEENS5_IJNST_ISG_SC_EENST_ISH_SC_EEEEESJ_SK_SJ_SK_NS1F_6fusion15FusionCallbacksIS1J_NS1O_17LinearCombinationISJ_fSJ_fLNS_15FloatRoundStyleE2EEES1K_S1N_JEEENS4_5SM1004TMEM4LOAD26SM100_TMEM_LOAD_32dp32b32xENS4_13SM90_TMA_LOADES1B_NS4_39AutoVectorizingCopyWithAssumedAlignmentILi128EEENS4_14SM90_TMA_STOREES1B_S20_S20_EEEvvEEEEvNT_6ParamsE) ;  /* 0xffffff5804207950 */ /* 0x000fea0003c3ffff */
        .weak           $__internal_2_$__cuda_sm10x_tcgen05_guardrail_trap_unallocated_columns_being_dealloced
        .type           $__internal_2_$__cuda_sm10x_tcgen05_guardrail_trap_unallocated_columns_being_dealloced,@function
        .size           $__internal_2_$__cuda_sm10x_tcgen05_guardrail_trap_unallocated_columns_being_dealloced,(.L_x_197 - $__internal_2_$__cuda_sm10x_tcgen05_guardrail_trap_unallocated_columns_being_dealloced)
$__internal_2_$__cuda_sm10x_tcgen05_guardrail_trap_unallocated_columns_being_dealloced:
[----:B------:R-:W-:Y:S05]  /*a780*/  BPT.TRAP 0x1 ;  /* 0x000000040000795c */ /* 0x000fea0000300000 */
[----:B------:R-:W-:-:S04]  /*a790*/  HFMA2 R3, -RZ, RZ, 0, 0 ;  /* 0x00000000ff037431 */ /* 0x000fc800000001ff */
[----:B------:R-:W-:Y:S05]  /*a7a0*/  RET.REL.NODEC R2 `(_ZN7cutlass13device_kernelINS_4gemm6kernel13GemmUniversalIN4cute5tupleIJiiiiEEENS1_10collective13CollectiveMmaINS1_35MainloopSm100TmaUmmaWarpSpecializedILi4ELi2ELi4ENS5_IJNS4_1CILi2EEESB_NSA_ILi1EEEEEEEENS5_IJNSA_ILi256EEENSA_ILi128EEENSA_ILi32EEEEEENS_10bfloat16_tENS5_IJlSC_lEEESJ_SK_NS4_8TiledMMAINS4_8MMA_AtomIJNS4_26SM100_MMA_F16BF16_2x1SM_SSISJ_SJ_fLi256ELi128ELNS4_4UMMA5MajorE0ELSP_0ELNSO_7ScaleInE0ELSQ_0EEEEEENS4_6LayoutINS5_IJSC_SC_SC_EEENS5_IJNSA_ILi0EEESV_SV_EEEEENS5_IJNS4_10UnderscoreESY_SY_EEEEENS4_28SM100_TMA_2SM_LOAD_MULTICASTENS4_14ComposedLayoutINS4_7SwizzleILi2ELi4ELi3EEENS4_18smem_ptr_flag_bitsILi16EEENST_INS5_IJNSA_ILi8EEESH_EEENS5_IJSH_SC_EEEEEEEvNS4_8identityENS4_18SM100_TMA_2SM_LOADES1B_vS1C_EENS_8epilogue10collective18CollectiveEpilogueINS1F_23Sm100TmaWarpSpecializedILi4ELi2ELi32ELb1ELb0EEEJNS5_IJSG_SG_SH_EEENS5_IJNST_ISG_SC_EENST_ISH_SC_EEEEESJ_SK_SJ_SK_NS1F_6fusion15FusionCallbacksIS1J_NS1O_17LinearCombinationISJ_fSJ_fLNS_15FloatRoundStyleE2EEES1K_S1N_JEEENS4_5SM1004TMEM4LOAD26SM100_TMEM_LOAD_32dp32b32xENS4_13SM90_TMA_LOADES1B_NS4_39AutoVectorizingCopyWithAssumedAlignmentILi128EEENS4_14SM90_TMA_STOREES1B_S20_S20_EEEvvEEEEvNT_6ParamsE) ;  /* 0xffffff5802147950 */ /* 0x000fea0003c3ffff */
.L_x_196:
[----:B------:R-:W-:-:S00]  /*a7b0*/  BRA `(.L_x_196) ;  /* 0xfffffffc00fc7947 */ /* 0x000fc0000383ffff */
[----:B------:R-:W-:-:S00]  /*a7c0*/  NOP ;  /* 0x0000000000007918 */ /* 0x000fc00000000000 */
        /* <DEDUP_REMOVED lines=11> */
.L_x_197:


//--------------------- .nv.global.init           --------------------------
	.section	.nv.global.init,"aw",@progbits
.nv.global.init:
	.type		$str$27,@object
	.size		$str$27,($str$28 - $str$27)
$str$27:
        /*0000*/ 	.byte	0x28, 0x61, 0x64, 0x64, 0x72, 0x65, 0x73, 0x73, 0x20, 0x26, 0x20, 0x6d, 0x61, 0x73, 0x6b, 0x29
        /*0010*/ 	.byte	0x20, 0x3d, 0x3d, 0x20, 0x30, 0x00
	.type		$str$28,@object
	.size		$str$28,($str$26 - $str$28)
$str$28:
        /*0016*/ 	.byte	0x2f, 0x74, 0x6d, 0x70, 0x2f, 0x63, 0x75, 0x74, 0x6c, 0x61, 0x73, 0x73, 0x5f, 0x73, 0x77, 0x65
        /*0026*/ 	.byte	0x65, 0x70, 0x5f, 0x73, 0x72, 0x63, 0x2f, 0x69, 0x6e, 0x63, 0x6c, 0x75, 0x64, 0x65, 0x2f, 0x63
        /*0036*/ 	.byte	0x75, 0x74, 0x65, 0x2f, 0x70, 0x6f, 0x69, 0x6e, 0x74, 0x65, 0x72, 0x5f, 0x66, 0x6c, 0x61, 0x67
        /*0046*/ 	.byte	0x67, 0x65, 0x64, 0x2e, 0x68, 0x70, 0x70, 0x00
	.type		$str$26,@object
	.size		$str$26,($str$25 - $str$26)
$str$26:
        /*004e*/ 	.byte	0x2f, 0x74, 0x6d, 0x70, 0x2f, 0x63, 0x75, 0x74, 0x6c, 0x61, 0x73, 0x73, 0x5f, 0x73, 0x77, 0x65
        /*005e*/ 	.byte	0x65, 0x70, 0x5f, 0x73, 0x72, 0x63, 0x2f, 0x69, 0x6e, 0x63, 0x6c, 0x75, 0x64, 0x65, 0x2f, 0x63
        /*006e*/ 	.byte	0x75, 0x74, 0x65, 0x2f, 0x61, 0x74, 0x6f, 0x6d, 0x2f, 0x63, 0x6f, 0x70, 0x79, 0x5f, 0x74, 0x72
        /*007e*/ 	.byte	0x61, 0x69, 0x74, 0x73, 0x5f, 0x73, 0x6d, 0x31, 0x30, 0x30, 0x2e, 0x68, 0x70, 0x70, 0x00
	.type		$str$25,@object
	.size		$str$25,(__unnamed_1 - $str$25)
$str$25:
        /*008d*/ 	.byte	0x28, 0x28, 0x75, 0x69, 0x6e, 0x74, 0x33, 0x32, 0x5f, 0x74, 0x28, 0x74, 0x68, 0x72, 0x65, 0x61
        /*009d*/ 	.byte	0x64, 0x49, 0x64, 0x78, 0x2e, 0x78, 0x29, 0x20, 0x2f, 0x20, 0x33, 0x32, 0x29, 0x20, 0x25, 0x20
        /*00ad*/ 	.byte	0x34, 0x29, 0x20, 0x3d, 0x3d, 0x20, 0x28, 0x28, 0x28, 0x74, 0x6d, 0x65, 0x6d, 0x5f, 0x61, 0x64
        /*00bd*/ 	.byte	0x64, 0x72, 0x20, 0x3e, 0x3e, 0x20, 0x31, 0x36, 0x29, 0x20, 0x2f, 0x20, 0x33, 0x32, 0x29, 0x20
        /*00cd*/ 	.byte	0x25, 0x20, 0x34, 0x29, 0x00
	.type		__unnamed_1,@object
	.size		__unnamed_1,(__unnamed_2 - __unnamed_1)
__unnamed_1:
        /*00d2*/ 	.byte	0x61, 0x75, 0x74, 0x6f, 0x20, 0x63, 0x75, 0x74, 0x65, 0x3a, 0x3a, 0x61, 0x73, 0x5f, 0x70, 0x6f
        /* <DEDUP_REMOVED lines=24> */
        /*0262*/ 	.byte	0x34, 0x30, 0x39, 0x36, 0x3e, 0x3e, 0x3e, 0x3e, 0x5d, 0x00
	.type		__unnamed_2,@object
	.size		__unnamed_2,(.L_2 - __unnamed_2)
__unnamed_2:
        /* <DEDUP_REMOVED lines=42> */
        /*050c*/ 	.byte	0x3e, 0x3e, 0x5d, 0x00
.L_2:


//--------------------- .nv.shared._ZN7cutlass13device_kernelINS_4gemm6kernel13GemmUniversalIN4cute5tupleIJiiiiEEENS1_10collective13CollectiveMmaINS1_35MainloopSm100TmaUmmaWarpSpecializedILi4ELi2ELi4ENS5_IJNS4_1CILi2EEESB_NSA_ILi1EEEEEEEENS5_IJNSA_ILi256EEENSA_ILi128EEENSA_ILi32EEEEEENS_10bfloat16_tENS5_IJlSC_lEEESJ_SK_NS4_8TiledMMAINS4_8MMA_AtomIJNS4_26SM100_MMA_F16BF16_2x1SM_SSISJ_SJ_fLi256ELi128ELNS4_4UMMA5MajorE0ELSP_0ELNSO_7ScaleInE0ELSQ_0EEEEEENS4_6LayoutINS5_IJSC_SC_SC_EEENS5_IJNSA_ILi0EEESV_SV_EEEEENS5_IJNS4_10UnderscoreESY_SY_EEEEENS4_28SM100_TMA_2SM_LOAD_MULTICASTENS4_14ComposedLayoutINS4_7SwizzleILi2ELi4ELi3EEENS4_18smem_ptr_flag_bitsILi16EEENST_INS5_IJNSA_ILi8EEESH_EEENS5_IJSH_SC_EEEEEEEvNS4_8identityENS4_18SM100_TMA_2SM_LOADES1B_vS1C_EENS_8epilogue10collective18CollectiveEpilogueINS1F_23Sm100TmaWarpSpecializedILi4ELi2ELi32ELb1ELb0EEEJNS5_IJSG_SG_SH_EEENS5_IJNST_ISG_SC_EENST_ISH_SC_EEEEESJ_SK_SJ_SK_NS1F_6fusion15FusionCallbacksIS1J_NS1O_17LinearCombinationISJ_fSJ_fLNS_15FloatRoundStyleE2EEES1K_S1N_JEEENS4_5SM1004TMEM4LOAD26SM100_TMEM_LOAD_32dp32b32xENS4_13SM90_TMA_LOADES1B_NS4_39AutoVectorizingCopyWithAssumedAlignmentILi128EEENS4_14SM90_TMA_STOREES1B_S20_S20_EEEvvEEEEvNT_6ParamsE --------------------------
	.section	.nv.shared._ZN7cutlass13device_kernelINS_4gemm6kernel13GemmUniversalIN4cute5tupleIJiiiiEEENS1_10collective13CollectiveMmaINS1_35MainloopSm100TmaUmmaWarpSpecializedILi4ELi2ELi4ENS5_IJNS4_1CILi2EEESB_NSA_ILi1EEEEEEEENS5_IJNSA_ILi256EEENSA_ILi128EEENSA_ILi32EEEEEENS_10bfloat16_tENS5_IJlSC_lEEESJ_SK_NS4_8TiledMMAINS4_8MMA_AtomIJNS4_26SM100_MMA_F16BF16_2x1SM_SSISJ_SJ_fLi256ELi128ELNS4_4UMMA5MajorE0ELSP_0ELNSO_7ScaleInE0ELSQ_0EEEEEENS4_6LayoutINS5_IJSC_SC_SC_EEENS5_IJNSA_ILi0EEESV_SV_EEEEENS5_IJNS4_10UnderscoreESY_SY_EEEEENS4_28SM100_TMA_2SM_LOAD_MULTICASTENS4_14ComposedLayoutINS4_7SwizzleILi2ELi4ELi3EEENS4_18smem_ptr_flag_bitsILi16EEENST_INS5_IJNSA_ILi8EEESH_EEENS5_IJSH_SC_EEEEEEEvNS4_8identityENS4_18SM100_TMA_2SM_LOADES1B_vS1C_EENS_8epilogue10collective18CollectiveEpilogueINS1F_23Sm100TmaWarpSpecializedILi4ELi2ELi32ELb1ELb0EEEJNS5_IJSG_SG_SH_EEENS5_IJNST_ISG_SC_EENST_ISH_SC_EEEEESJ_SK_SJ_SK_NS1F_6fusion15FusionCallbacksIS1J_NS1O_17LinearCombinationISJ_fSJ_fLNS_15FloatRoundStyleE2EEES1K_S1N_JEEENS4_5SM1004TMEM4LOAD26SM100_TMEM_LOAD_32dp32b32xENS4_13SM90_TMA_LOADES1B_NS4_39AutoVectorizingCopyWithAssumedAlignmentILi128EEENS4_14SM90_TMA_STOREES1B_S20_S20_EEEvvEEEEvNT_6ParamsE,"aw",@nobits
	.sectionflags	@""
	.align	16
	.zero		1024


//--------------------- .nv.shared.reserved.0     --------------------------
	.section	.nv.shared.reserved.0,"aw",@nobits
	.weak		__nv_reservedSMEM_offset_0_alias
	.size		__nv_reservedSMEM_offset_0_alias, 0, 64
	.other		__nv_reservedSMEM_offset_0_alias,@"STO_CUDA_RESERVED_SHARED STV_DEFAULT"
__nv_reservedSMEM_offset_0_alias:
	.zero		0
.nv.shared.reserved.0:
	.zero		64
	.weak		__nv_reservedSMEM_tcgen05_partition
	.type		__nv_reservedSMEM_tcgen05_partition,@object
	.size		__nv_reservedSMEM_tcgen05_partition,(.L_0 - __nv_reservedSMEM_tcgen05_partition)
__nv_reservedSMEM_tcgen05_partition:
	.zero		32
.L_0:


//--------------------- .nv.global                --------------------------
	.section	.nv.global,"aw",@nobits
.nv.global:
	.type		_ZN39_INTERNAL_7143e41b_4_k_cu_0648195f_80404cute1_E,@object
	.size		_ZN39_INTERNAL_7143e41b_4_k_cu_0648195f_80404cute1_E,(_ZN39_INTERNAL_7143e41b_4_k_cu_0648195f_80404cuda3std3__45__cpo6cbeginE - _ZN39_INTERNAL_7143e41b_4_k_cu_0648195f_80404cute1_E)
_ZN39_INTERNAL_7143e41b_4_k_cu_0648195f_80404cute1_E:
	.zero		1
	.type		_ZN39_INTERNAL_7143e41b_4_k_cu_0648195f_80404cuda3std3__45__cpo6cbeginE,@object
	.size		_ZN39_INTERNAL_7143e41b_4_k_cu_0648195f_80404cuda3std3__45__cpo6cbeginE,(_ZN39_INTERNAL_7143e41b_4_k_cu_0648195f_80404cuda3std3__48in_placeE - _ZN39_INTERNAL_7143e41b_4_k_cu_0648195f_80404cuda3std3__45__cpo6cbeginE)
_ZN39_INTERNAL_7143e41b_4_k_cu_0648195f_80404cuda3std3__45__cpo6cbeginE:
	.zero		1
	.type		_ZN39_INTERNAL_7143e41b_4_k_cu_0648195f_80404cuda3std3__48in_placeE,@object
	.size		_ZN39_INTERNAL_7143e41b_4_k_cu_0648195f_80404cuda3std3__48in_placeE,(_ZN39_INTERNAL_7143e41b_4_k_cu_0648195f_80404cuda3std6ranges3__45__cpo9iter_moveE - _ZN39_INTERNAL_7143e41b_4_k_cu_0648195f_80404cuda3std3__48in_placeE)
_ZN39_INTERNAL_7143e41b_4_k_cu_0648195f_80404cuda3std3__48in_placeE:
	.zero		1
	.type		_ZN39_INTERNAL_7143e41b_4_k_cu_0648195f_80404cuda3std6ranges3__45__cpo9iter_moveE,@object
	.size		_ZN39_INTERNAL_7143e41b_4_k_cu_0648195f_80404cuda3std6ranges3__45__cpo9iter_moveE,(_ZN39_INTERNAL_7143e41b_4_k_cu_0648195f_80404cuda3std3__45__cpo5beginE - _ZN39_INTERNAL_7143e41b_4_k_cu_0648195f_80404cuda3std6ranges3__45__cpo9iter_moveE)
_ZN39_INTERNAL_7143e41b_4_k_cu_0648195f_80404cuda3std6ranges3__45__cpo9iter_moveE:
	.zero		1
	.type		_ZN39_INTERNAL_7143e41b_4_k_cu_0648195f_80404cuda3std3__45__cpo5beginE,@object
	.size		_ZN39_INTERNAL_7143e41b_4_k_cu_0648195f_80404cuda3std3__45__cpo5beginE,(_ZN39_INTERNAL_7143e41b_4_k_cu_0648195f_80404cuda3std3__441_GLOBAL__N__7143e41b_4_k_cu_0648195f_80406ignoreE - _ZN39_INTERNAL_7143e41b_4_k_cu_0648195f_80404cuda3std3__45__cpo5beginE)
_ZN39_INTERNAL_7143e41b_4_k_cu_0648195f_80404cuda3std3__45__cpo5beginE:
	.zero		1
	.type		_ZN39_INTERNAL_7143e41b_4_k_cu_0648195f_80404cuda3std3__441_GLOBAL__N__7143e41b_4_k_cu_0648195f_80406ignoreE,@object
	.size		_ZN39_INTERNAL_7143e41b_4_k_cu_0648195f_80404cuda3std3__441_GLOBAL__N__7143e41b_4_k_cu_0648195f_80406ignoreE,(_ZN39_INTERNAL_7143e41b_4_k_cu_0648195f_80404cute7productE - _ZN39_INTERNAL_7143e41b_4_k_cu_0648195f_80404cuda3std3__441_GLOBAL__N__7143e41b_4_k_cu_0648195f_80406ignoreE)
_ZN39_INTERNAL_7143e41b_4_k_cu_0648195f_80404cuda3std3__441_GLOBAL__N__7143e41b_4_k_cu_0648195f_80406ignoreE:
	.zero		1
	.type		_ZN39_INTERNAL_7143e41b_4_k_cu_0648195f_80404cute7productE,@object
	.size		_ZN39_INTERNAL_7143e41b_4_k_cu_0648195f_80404cute7productE,(_ZN39_INTERNAL_7143e41b_4_k_cu_0648195f_80404cuda3std3__45__cpo3endE - _ZN39_INTERNAL_7143e41b_4_k_cu_0648195f_80404cute7productE)
_ZN39_INTERNAL_7143e41b_4_k_cu_0648195f_80404cute7productE:
	.zero		1
	.type		_ZN39_INTERNAL_7143e41b_4_k_cu_0648195f_80404cuda3std3__45__cpo3endE,@object
	.size		_ZN39_INTERNAL_7143e41b_4_k_cu_0648195f_80404cuda3std3__45__cpo3endE,(_ZN39_INTERNAL_7143e41b_4_k_cu_0648195f_80404cuda3std3__419piecewise_constructE - _ZN39_INTERNAL_7143e41b_4_k_cu_0648195f_80404cuda3std3__45__cpo3endE)
_ZN39_INTERNAL_7143e41b_4_k_cu_0648195f_80404cuda3std3__45__cpo3endE:
	.zero		1
	.type		_ZN39_INTERNAL_7143e41b_4_k_cu_0648195f_80404cuda3std3__419piecewise_constructE,@object
	.size		_ZN39_INTERNAL_7143e41b_4_k_cu_0648195f_80404cuda3std3__419piecewise_constructE,(_ZN39_INTERNAL_7143e41b_4_k_cu_0648195f_80404cuda3std3__45__cpo4cendE - _ZN39_INTERNAL_7143e41b_4_k_cu_0648195f_80404cuda3std3__419piecewise_constructE)
_ZN39_INTERNAL_7143e41b_4_k_cu_0648195f_80404cuda3std3__419piecewise_constructE:
	.zero		1
	.type		_ZN39_INTERNAL_7143e41b_4_k_cu_0648195f_80404cuda3std3__45__cpo4cendE,@object
	.size		_ZN39_INTERNAL_7143e41b_4_k_cu_0648195f_80404cuda3std3__45__cpo4cendE,(_ZN39_INTERNAL_7143e41b_4_k_cu_0648195f_80404cuda3std6ranges3__45__cpo4swapE - _ZN39_INTERNAL_7143e41b_4_k_cu_0648195f_80404cuda3std3__45__cpo4cendE)
_ZN39_INTERNAL_7143e41b_4_k_cu_0648195f_80404cuda3std3__45__cpo4cendE:
	.zero		1
	.type		_ZN39_INTERNAL_7143e41b_4_k_cu_0648195f_80404cuda3std6ranges3__45__cpo4swapE,@object
	.size		_ZN39_INTERNAL_7143e41b_4_k_cu_0648195f_80404cuda3std6ranges3__45__cpo4swapE,(.L_10 - _ZN39_INTERNAL_7143e41b_4_k_cu_0648195f_80404cuda3std6ranges3__45__cpo4swapE)
_ZN39_INTERNAL_7143e41b_4_k_cu_0648195f_80404cuda3std6ranges3__45__cpo4swapE:
	.zero		1
.L_10:


//--------------------- .nv.constant0._ZN7cutlass13device_kernelINS_4gemm6kernel13GemmUniversalIN4cute5tupleIJiiiiEEENS1_10collective13CollectiveMmaINS1_35MainloopSm100TmaUmmaWarpSpecializedILi4ELi2ELi4ENS5_IJNS4_1CILi2EEESB_NSA_ILi1EEEEEEEENS5_IJNSA_ILi256EEENSA_ILi128EEENSA_ILi32EEEEEENS_10bfloat16_tENS5_IJlSC_lEEESJ_SK_NS4_8TiledMMAINS4_8MMA_AtomIJNS4_26SM100_MMA_F16BF16_2x1SM_SSISJ_SJ_fLi256ELi128ELNS4_4UMMA5MajorE0ELSP_0ELNSO_7ScaleInE0ELSQ_0EEEEEENS4_6LayoutINS5_IJSC_SC_SC_EEENS5_IJNSA_ILi0EEESV_SV_EEEEENS5_IJNS4_10UnderscoreESY_SY_EEEEENS4_28SM100_TMA_2SM_LOAD_MULTICASTENS4_14ComposedLayoutINS4_7SwizzleILi2ELi4ELi3EEENS4_18smem_ptr_flag_bitsILi16EEENST_INS5_IJNSA_ILi8EEESH_EEENS5_IJSH_SC_EEEEEEEvNS4_8identityENS4_18SM100_TMA_2SM_LOADES1B_vS1C_EENS_8epilogue10collective18CollectiveEpilogueINS1F_23Sm100TmaWarpSpecializedILi4ELi2ELi32ELb1ELb0EEEJNS5_IJSG_SG_SH_EEENS5_IJNST_ISG_SC_EENST_ISH_SC_EEEEESJ_SK_SJ_SK_NS1F_6fusion15FusionCallbacksIS1J_NS1O_17LinearCombinationISJ_fSJ_fLNS_15FloatRoundStyleE2EEES1K_S1N_JEEENS4_5SM1004TMEM4LOAD26SM100_TMEM_LOAD_32dp32b32xENS4_13SM90_TMA_LOADES1B_NS4_39AutoVectorizingCopyWithAssumedAlignmentILi128EEENS4_14SM90_TMA_STOREES1B_S20_S20_EEEvvEEEEvNT_6ParamsE --------------------------
	.section	.nv.constant0._ZN7cutlass13device_kernelINS_4gemm6kernel13GemmUniversalIN4cute5tupleIJiiiiEEENS1_10collective13CollectiveMmaINS1_35MainloopSm100TmaUmmaWarpSpecializedILi4ELi2ELi4ENS5_IJNS4_1CILi2EEESB_NSA_ILi1EEEEEEEENS5_IJNSA_ILi256EEENSA_ILi128EEENSA_ILi32EEEEEENS_10bfloat16_tENS5_IJlSC_lEEESJ_SK_NS4_8TiledMMAINS4_8MMA_AtomIJNS4_26SM100_MMA_F16BF16_2x1SM_SSISJ_SJ_fLi256ELi128ELNS4_4UMMA5MajorE0ELSP_0ELNSO_7ScaleInE0ELSQ_0EEEEEENS4_6LayoutINS5_IJSC_SC_SC_EEENS5_IJNSA_ILi0EEESV_SV_EEEEENS5_IJNS4_10UnderscoreESY_SY_EEEEENS4_28SM100_TMA_2SM_LOAD_MULTICASTENS4_14ComposedLayoutINS4_7SwizzleILi2ELi4ELi3EEENS4_18smem_ptr_flag_bitsILi16EEENST_INS5_IJNSA_ILi8EEESH_EEENS5_IJSH_SC_EEEEEEEvNS4_8identityENS4_18SM100_TMA_2SM_LOADES1B_vS1C_EENS_8epilogue10collective18CollectiveEpilogueINS1F_23Sm100TmaWarpSpecializedILi4ELi2ELi32ELb1ELb0EEEJNS5_IJSG_SG_SH_EEENS5_IJNST_ISG_SC_EENST_ISH_SC_EEEEESJ_SK_SJ_SK_NS1F_6fusion15FusionCallbacksIS1J_NS1O_17LinearCombinationISJ_fSJ_fLNS_15FloatRoundStyleE2EEES1K_S1N_JEEENS4_5SM1004TMEM4LOAD26SM100_TMEM_LOAD_32dp32b32xENS4_13SM90_TMA_LOADES1B_NS4_39AutoVectorizingCopyWithAssumedAlignmentILi128EEENS4_14SM90_TMA_STOREES1B_S20_S20_EEEvvEEEEvNT_6ParamsE,"a",@progbits
	.sectionflags	@""
	.align	4
.nv.constant0._ZN7cutlass13device_kernelINS_4gemm6kernel13GemmUniversalIN4cute5tupleIJiiiiEEENS1_10collective13CollectiveMmaINS1_35MainloopSm100TmaUmmaWarpSpecializedILi4ELi2ELi4ENS5_IJNS4_1CILi2EEESB_NSA_ILi1EEEEEEEENS5_IJNSA_ILi256EEENSA_ILi128EEENSA_ILi32EEEEEENS_10bfloat16_tENS5_IJlSC_lEEESJ_SK_NS4_8TiledMMAINS4_8MMA_AtomIJNS4_26SM100_MMA_F16BF16_2x1SM_SSISJ_SJ_fLi256ELi128ELNS4_4UMMA5MajorE0ELSP_0ELNSO_7ScaleInE0ELSQ_0EEEEEENS4_6LayoutINS5_IJSC_SC_SC_EEENS5_IJNSA_ILi0EEESV_SV_EEEEENS5_IJNS4_10UnderscoreESY_SY_EEEEENS4_28SM100_TMA_2SM_LOAD_MULTICASTENS4_14ComposedLayoutINS4_7SwizzleILi2ELi4ELi3EEENS4_18smem_ptr_flag_bitsILi16EEENST_INS5_IJNSA_ILi8EEESH_EEENS5_IJSH_SC_EEEEEEEvNS4_8identityENS4_18SM100_TMA_2SM_LOADES1B_vS1C_EENS_8epilogue10collective18CollectiveEpilogueINS1F_23Sm100TmaWarpSpecializedILi4ELi2ELi32ELb1ELb0EEEJNS5_IJSG_SG_SH_EEENS5_IJNST_ISG_SC_EENST_ISH_SC_EEEEESJ_SK_SJ_SK_NS1F_6fusion15FusionCallbacksIS1J_NS1O_17LinearCombinationISJ_fSJ_fLNS_15FloatRoundStyleE2EEES1K_S1N_JEEENS4_5SM1004TMEM4LOAD26SM100_TMEM_LOAD_32dp32b32xENS4_13SM90_TMA_LOADES1B_NS4_39AutoVectorizingCopyWithAssumedAlignmentILi128EEENS4_14SM90_TMA_STOREES1B_S20_S20_EEEvvEEEEvNT_6ParamsE:
	.zero		2944


//--------------------- SYMBOLS --------------------------

	.type		.nv.reservedSmem.offset0,@object
	.size		.nv.reservedSmem.offset0,0x4
	.type		.nv.reservedSmem.cap,@object
	.size		.nv.reservedSmem.cap,0x4
	.type		__assertfail,@function
